// auto-generated by cutlass_sweep.gemm — config: {"arch": "sm_90", "cluster_m": 1, "cluster_n": 1, "dtype": "fp32", "dtype_b": "fp32", "layout": "nt", "stages": 6, "tile_k": 32, "tile_m": 128, "tile_n": 256}
#include "cutlass/cutlass.h"
#include "cutlass/gemm/collective/collective_builder.hpp"
#include "cutlass/gemm/device/gemm_universal_adapter.h"
#include "cutlass/gemm/kernel/gemm_universal.hpp"
#include "cutlass/epilogue/collective/collective_builder.hpp"

using ElemA = float;
using ElemB = float;
using ElemCD = float;
using Acc  = float;
using TileShape    = cute::Shape<cute::_128, cute::_256, cute::_32>;
using ClusterShape = cute::Shape<cute::_1, cute::_1, cute::_1>;

using CollectiveEpilogue = typename cutlass::epilogue::collective::CollectiveBuilder<
    cutlass::arch::Sm90, cutlass::arch::OpClassTensorOp,
    TileShape, ClusterShape,
    cutlass::epilogue::collective::EpilogueTileAuto,
    Acc, Acc,
    ElemCD, cutlass::layout::RowMajor, 128 / cutlass::sizeof_bits<ElemCD>::value,
    ElemCD, cutlass::layout::RowMajor, 128 / cutlass::sizeof_bits<ElemCD>::value,
    cutlass::epilogue::collective::EpilogueScheduleAuto
  >::CollectiveOp;

using CollectiveMainloop = typename cutlass::gemm::collective::CollectiveBuilder<
    cutlass::arch::Sm90, cutlass::arch::OpClassTensorOp,
    ElemA, cutlass::layout::RowMajor, 128 / cutlass::sizeof_bits<ElemA>::value,
    ElemB, cutlass::layout::ColumnMajor, 128 / cutlass::sizeof_bits<ElemB>::value,
    Acc,
    TileShape, ClusterShape,
    cutlass::gemm::collective::StageCount<6>,
    cutlass::gemm::collective::KernelScheduleAuto
  >::CollectiveOp;

using GemmKernel = cutlass::gemm::kernel::GemmUniversal<
    cute::Shape<int,int,int,int>,
    CollectiveMainloop,
    CollectiveEpilogue
>;
using Gemm = cutlass::gemm::device::GemmUniversalAdapter<GemmKernel>;

// Force the device kernel symbol into the cubin without needing a host main.
auto* _anchor = &cutlass::device_kernel<GemmKernel>;


// ===== COMPILED SASS (sm_90a) =====

	.target	sm_90a

	.elftype	@"ET_EXEC"


//--------------------- .note.nv.tkinfo           --------------------------
	.section	.note.nv.tkinfo,"",@"SHT_NOTE"
	.sectionflags	@"SHF_NOTE_NV_TKINFO"
	.tkinfo
        /*0018*/ 	.word	0x00000002
        /*0030*/ 	.string	""
        /*0030*/ 	.string	"ptxas"
        /*0030*/ 	.string	"Cuda compilation tools, release 13.0, V13.0.88"
        /*0030*/ 	.string	"Build cuda_13.0.r13.0/compiler.36424714_0"
        /*0030*/ 	.string	"-arch sm_90a -m 64 "



//--------------------- .note.nv.cuinfo           --------------------------
	.section	.note.nv.cuinfo,"",@"SHT_NOTE"
	.sectionflags	@"SHF_NOTE_NV_CUINFO"
        /*0018*/ 	.short	0x0002
        /*001a*/ 	.short	0x005a
        /*001c*/ 	.short	0x0082
	.zero		2


//--------------------- .nv.info                  --------------------------
	.section	.nv.info,"",@"SHT_CUDA_INFO"
	.align	4


	//----- nvinfo : EIATTR_REGCOUNT
	.align		4
        /*0000*/ 	.byte	0x04, 0x2f
        /*0002*/ 	.short	(.L_15 - .L_14)
	.align		4
.L_14:
        /*0004*/ 	.word	index@(_ZN7cutlass13device_kernelINS_4gemm6kernel13GemmUniversalIN4cute5tupleIJiiiiEEENS1_10collective13CollectiveMmaINS1_34MainloopSm90TmaGmmaWarpSpecializedILi6ENS5_IJNS4_1CILi1EEESB_SB_EEENS1_35KernelTmaWarpSpecializedCooperativeEEENS5_IJNSA_ILi128EEENSA_ILi256EEENSA_ILi32EEEEEEfNS5_IJlSB_lEEEfSJ_NS4_8TiledMMAINS4_8MMA_AtomIJNS4_4SM904GMMA30MMA_64x256x8_F32TF32TF32_SS_TNILNSN_7ScaleInE1ELSP_1EEEEEENS4_6LayoutINS5_IJNSA_ILi2EEESB_SB_EEENS5_IJSB_NSA_ILi0EEESV_EEEEENS5_IJNS4_10UnderscoreESY_SY_EEEEENS4_13SM90_TMA_LOADENS4_14ComposedLayoutINS4_7SwizzleILi3ELi4ELi3EEENS4_18smem_ptr_flag_bitsILi32EEENSS_INS5_IJNSA_ILi8EEESH_EEENS5_IJSH_SB_EEEEEEEvNS4_8identityES11_S1B_vS1C_EENS_8epilogue10collective6detail29Sm90TmaWarpSpecializedAdapterINS1F_15DefaultEpilogueIfSJ_SJ_NS1E_6thread17LinearCombinationIfLi1EffLNS1J_9ScaleType4KindE0ELNS_15FloatRoundStyleE2EfEENS1_15EpilogueDefaultEEEEEvvEEEEvNT_6ParamsE)
        /*0008*/ 	.word	0x000000a8


	//----- nvinfo : EIATTR_FRAME_SIZE
	.align		4
.L_15:
        /*000c*/ 	.byte	0x04, 0x11
        /*000e*/ 	.short	(.L_17 - .L_16)
	.align		4
.L_16:
        /*0010*/ 	.word	index@(_ZN7cutlass13device_kernelINS_4gemm6kernel13GemmUniversalIN4cute5tupleIJiiiiEEENS1_10collective13CollectiveMmaINS1_34MainloopSm90TmaGmmaWarpSpecializedILi6ENS5_IJNS4_1CILi1EEESB_SB_EEENS1_35KernelTmaWarpSpecializedCooperativeEEENS5_IJNSA_ILi128EEENSA_ILi256EEENSA_ILi32EEEEEEfNS5_IJlSB_lEEEfSJ_NS4_8TiledMMAINS4_8MMA_AtomIJNS4_4SM904GMMA30MMA_64x256x8_F32TF32TF32_SS_TNILNSN_7ScaleInE1ELSP_1EEEEEENS4_6LayoutINS5_IJNSA_ILi2EEESB_SB_EEENS5_IJSB_NSA_ILi0EEESV_EEEEENS5_IJNS4_10UnderscoreESY_SY_EEEEENS4_13SM90_TMA_LOADENS4_14ComposedLayoutINS4_7SwizzleILi3ELi4ELi3EEENS4_18smem_ptr_flag_bitsILi32EEENSS_INS5_IJNSA_ILi8EEESH_EEENS5_IJSH_SB_EEEEEEEvNS4_8identityES11_S1B_vS1C_EENS_8epilogue10collective6detail29Sm90TmaWarpSpecializedAdapterINS1F_15DefaultEpilogueIfSJ_SJ_NS1E_6thread17LinearCombinationIfLi1EffLNS1J_9ScaleType4KindE0ELNS_15FloatRoundStyleE2EfEENS1_15EpilogueDefaultEEEEEvvEEEEvNT_6ParamsE)
        /*0014*/ 	.word	0x00000000


	//----- nvinfo : EIATTR_MIN_STACK_SIZE
	.align		4
.L_17:
        /*0018*/ 	.byte	0x04, 0x12
        /*001a*/ 	.short	(.L_19 - .L_18)
	.align		4
.L_18:
        /*001c*/ 	.word	index@(_ZN7cutlass13device_kernelINS_4gemm6kernel13GemmUniversalIN4cute5tupleIJiiiiEEENS1_10collective13CollectiveMmaINS1_34MainloopSm90TmaGmmaWarpSpecializedILi6ENS5_IJNS4_1CILi1EEESB_SB_EEENS1_35KernelTmaWarpSpecializedCooperativeEEENS5_IJNSA_ILi128EEENSA_ILi256EEENSA_ILi32EEEEEEfNS5_IJlSB_lEEEfSJ_NS4_8TiledMMAINS4_8MMA_AtomIJNS4_4SM904GMMA30MMA_64x256x8_F32TF32TF32_SS_TNILNSN_7ScaleInE1ELSP_1EEEEEENS4_6LayoutINS5_IJNSA_ILi2EEESB_SB_EEENS5_IJSB_NSA_ILi0EEESV_EEEEENS5_IJNS4_10UnderscoreESY_SY_EEEEENS4_13SM90_TMA_LOADENS4_14ComposedLayoutINS4_7SwizzleILi3ELi4ELi3EEENS4_18smem_ptr_flag_bitsILi32EEENSS_INS5_IJNSA_ILi8EEESH_EEENS5_IJSH_SB_EEEEEEEvNS4_8identityES11_S1B_vS1C_EENS_8epilogue10collective6detail29Sm90TmaWarpSpecializedAdapterINS1F_15DefaultEpilogueIfSJ_SJ_NS1E_6thread17LinearCombinationIfLi1EffLNS1J_9ScaleType4KindE0ELNS_15FloatRoundStyleE2EfEENS1_15EpilogueDefaultEEEEEvvEEEEvNT_6ParamsE)
        /*0020*/ 	.word	0x00000000
.L_19:


//--------------------- .nv.compat                --------------------------
	.section	.nv.compat,"",@"SHT_CUDA_COMPAT_INFO"
	.align	4
        /*0000*/ 	.byte	0x02, 0x09, 0x01, 0x00, 0x02, 0x02, 0x04, 0x00, 0x02, 0x05, 0x05, 0x00, 0x03, 0x07, 0x01, 0x01
        /*0010*/ 	.byte	0x02, 0x03, 0x01, 0x00, 0x02, 0x06, 0x01, 0x00, 0x04, 0x0b, 0x08, 0x00, 0x00, 0x00, 0x00, 0x00
        /*0020*/ 	.byte	0x00, 0x00, 0x00, 0x00


//--------------------- .nv.info._ZN7cutlass13device_kernelINS_4gemm6kernel13GemmUniversalIN4cute5tupleIJiiiiEEENS1_10collective13CollectiveMmaINS1_34MainloopSm90TmaGmmaWarpSpecializedILi6ENS5_IJNS4_1CILi1EEESB_SB_EEENS1_35KernelTmaWarpSpecializedCooperativeEEENS5_IJNSA_ILi128EEENSA_ILi256EEENSA_ILi32EEEEEEfNS5_IJlSB_lEEEfSJ_NS4_8TiledMMAINS4_8MMA_AtomIJNS4_4SM904GMMA30MMA_64x256x8_F32TF32TF32_SS_TNILNSN_7ScaleInE1ELSP_1EEEEEENS4_6LayoutINS5_IJNSA_ILi2EEESB_SB_EEENS5_IJSB_NSA_ILi0EEESV_EEEEENS5_IJNS4_10UnderscoreESY_SY_EEEEENS4_13SM90_TMA_LOADENS4_14ComposedLayoutINS4_7SwizzleILi3ELi4ELi3EEENS4_18smem_ptr_flag_bitsILi32EEENSS_INS5_IJNSA_ILi8EEESH_EEENS5_IJSH_SB_EEEEEEEvNS4_8identityES11_S1B_vS1C_EENS_8epilogue10collective6detail29Sm90TmaWarpSpecializedAdapterINS1F_15DefaultEpilogueIfSJ_SJ_NS1E_6thread17LinearCombinationIfLi1EffLNS1J_9ScaleType4KindE0ELNS_15FloatRoundStyleE2EfEENS1_15EpilogueDefaultEEEEEvvEEEEvNT_6ParamsE --------------------------
	.section	.nv.info._ZN7cutlass13device_kernelINS_4gemm6kernel13GemmUniversalIN4cute5tupleIJiiiiEEENS1_10collective13CollectiveMmaINS1_34MainloopSm90TmaGmmaWarpSpecializedILi6ENS5_IJNS4_1CILi1EEESB_SB_EEENS1_35KernelTmaWarpSpecializedCooperativeEEENS5_IJNSA_ILi128EEENSA_ILi256EEENSA_ILi32EEEEEEfNS5_IJlSB_lEEEfSJ_NS4_8TiledMMAINS4_8MMA_AtomIJNS4_4SM904GMMA30MMA_64x256x8_F32TF32TF32_SS_TNILNSN_7ScaleInE1ELSP_1EEEEEENS4_6LayoutINS5_IJNSA_ILi2EEESB_SB_EEENS5_IJSB_NSA_ILi0EEESV_EEEEENS5_IJNS4_10UnderscoreESY_SY_EEEEENS4_13SM90_TMA_LOADENS4_14ComposedLayoutINS4_7SwizzleILi3ELi4ELi3EEENS4_18smem_ptr_flag_bitsILi32EEENSS_INS5_IJNSA_ILi8EEESH_EEENS5_IJSH_SB_EEEEEEEvNS4_8identityES11_S1B_vS1C_EENS_8epilogue10collective6detail29Sm90TmaWarpSpecializedAdapterINS1F_15DefaultEpilogueIfSJ_SJ_NS1E_6thread17LinearCombinationIfLi1EffLNS1J_9ScaleType4KindE0ELNS_15FloatRoundStyleE2EfEENS1_15EpilogueDefaultEEEEEvvEEEEvNT_6ParamsE,"",@"SHT_CUDA_INFO"
	.sectionflags	@""
	.align	4


	//----- nvinfo : EIATTR_CUDA_API_VERSION
	.align		4
        /*0000*/ 	.byte	0x04, 0x37
        /*0002*/ 	.short	(.L_21 - .L_20)
.L_20:
        /*0004*/ 	.word	0x00000082


	//----- nvinfo : EIATTR_KPARAM_INFO
	.align		4
.L_21:
        /*0008*/ 	.byte	0x04, 0x17
        /*000a*/ 	.short	(.L_23 - .L_22)
.L_22:
        /*000c*/ 	.word	0x00000000
        /*0010*/ 	.short	0x0000
        /*0012*/ 	.short	0x0070
        /*0014*/ 	.byte	0x00, 0xf0, 0x01, 0x10


	//----- nvinfo : EIATTR_SPARSE_MMA_MASK
	.align		4
.L_23:
        /*0018*/ 	.byte	0x03, 0x50
        /*001a*/ 	.short	0x0000


	//----- nvinfo : EIATTR_MAXREG_COUNT
	.align		4
        /*001c*/ 	.byte	0x03, 0x1b
        /*001e*/ 	.short	0x00a8


	//----- nvinfo : EIATTR_NUM_BARRIERS
	.align		4
        /*0020*/ 	.byte	0x02, 0x4c
        /*0022*/ 	.byte	0x01
	.zero		1


	//----- nvinfo : EIATTR_EXTERNS
	.align		4
        /*0024*/ 	.byte	0x04, 0x0f
        /*0026*/ 	.short	(.L_25 - .L_24)


	//   ....[0]....
	.align		4
.L_24:
        /*0028*/ 	.word	index@(__assertfail)


	//----- nvinfo : EIATTR_MERCURY_ISA_VERSION
	.align		4
.L_25:
        /*002c*/ 	.byte	0x03, 0x5f
        /*002e*/ 	.short	0x0101


	//----- nvinfo : EIATTR_INT_WARP_WIDE_INSTR_OFFSETS
	.align		4
        /*0030*/ 	.byte	0x04, 0x31
        /*0032*/ 	.short	(.L_27 - .L_26)


	//   ....[0]....
.L_26:
        /*0034*/ 	.word	0x000003f0


	//   ....[1]....
        /*0038*/ 	.word	0x00000420


	//   ....[2]....
        /*003c*/ 	.word	0x00000500


	//----- nvinfo : EIATTR_COOP_GROUP_MASK_REGIDS
	.align		4
.L_27:
        /*0040*/ 	.byte	0x04, 0x29
        /*0042*/ 	.short	(.L_29 - .L_28)


	//   ....[0]....
.L_28:
        /*0044*/ 	.word	0xffffffff


	//   ....[1]....
        /*0048*/ 	.word	0xffffffff


	//   ....[2]....
        /*004c*/ 	.word	0xffffffff


	//   ....[3]....
        /*0050*/ 	.word	0xffffffff


	//   ....[4]....
        /*0054*/ 	.word	0xffffffff


	//----- nvinfo : EIATTR_COOP_GROUP_INSTR_OFFSETS
	.align		4
.L_29:
        /*0058*/ 	.byte	0x04, 0x28
        /*005a*/ 	.short	(.L_31 - .L_30)


	//   ....[0]....
.L_30:
        /*005c*/ 	.word	0x00000060


	//   ....[1]....
        /*0060*/ 	.word	0x00000070


	//   ....[2]....
        /*0064*/ 	.word	0x00000130


	//   ....[3]....
        /*0068*/ 	.word	0x00000300


	//   ....[4]....
        /*006c*/ 	.word	0x00000fb0


	//----- nvinfo : EIATTR_REG_RECONFIG
	.align		4
.L_31:
        /*0070*/ 	.byte	0x01, 0x54
	.zero		2


	//----- nvinfo : EIATTR_SYSCALL_OFFSETS
	.align		4
        /*0074*/ 	.byte	0x04, 0x46
        /*0076*/ 	.short	(.L_33 - .L_32)


	//   ....[0]....
.L_32:
        /*0078*/ 	.word	0x00001170


	//----- nvinfo : EIATTR_MBARRIER_INSTR_OFFSETS
	.align		4
.L_33:
        /*007c*/ 	.byte	0x04, 0x39
        /*007e*/ 	.short	(.L_35 - .L_34)


	//   ....[0]....
.L_34:
        /*0080*/ 	.word	0x00000230
        /*0084*/ 	.word	0x000000ff
        /*0088*/ 	.word	0x00000000
        /*008c*/ 	.short	0x0100
        /*008e*/ 	.byte	0x08
	.zero		1


	//   ....[1]....
        /*0090*/ 	.word	0x00000240
        /*0094*/ 	.word	0x000000ff
        /*0098*/ 	.word	0x00000030
        /*009c*/ 	.short	0x0100
        /*009e*/ 	.byte	0x08
	.zero		1


	//   ....[2]....
        /*00a0*/ 	.word	0x00000250
        /*00a4*/ 	.word	0x000000ff
        /*00a8*/ 	.word	0x00000008
        /*00ac*/ 	.short	0x0100
        /*00ae*/ 	.byte	0x08
	.zero		1


	//   ....[3]....
        /*00b0*/ 	.word	0x00000260
        /*00b4*/ 	.word	0x000000ff
        /*00b8*/ 	.word	0x00000038
        /*00bc*/ 	.short	0x0100
        /*00be*/ 	.byte	0x08
	.zero		1


	//   ....[4]....
        /*00c0*/ 	.word	0x00000270
        /*00c4*/ 	.word	0x000000ff
        /*00c8*/ 	.word	0x00000010
        /*00cc*/ 	.short	0x0100
        /*00ce*/ 	.byte	0x08
	.zero		1


	//   ....[5]....
        /*00d0*/ 	.word	0x00000280
        /*00d4*/ 	.word	0x000000ff
        /*00d8*/ 	.word	0x00000040
        /*00dc*/ 	.short	0x0100
        /*00de*/ 	.byte	0x08
	.zero		1


	//   ....[6]....
        /*00e0*/ 	.word	0x00000290
        /*00e4*/ 	.word	0x000000ff
        /*00e8*/ 	.word	0x00000018
        /*00ec*/ 	.short	0x0100
        /*00ee*/ 	.byte	0x08
	.zero		1


	//   ....[7]....
        /*00f0*/ 	.word	0x000002a0
        /*00f4*/ 	.word	0x000000ff
        /*00f8*/ 	.word	0x00000048
        /*00fc*/ 	.short	0x0100
        /*00fe*/ 	.byte	0x08
	.zero		1


	//   ....[8]....
        /*0100*/ 	.word	0x000002b0
        /*0104*/ 	.word	0x000000ff
        /*0108*/ 	.word	0x00000020
        /*010c*/ 	.short	0x0100
        /*010e*/ 	.byte	0x08
	.zero		1


	//   ....[9]....
        /*0110*/ 	.word	0x000002c0
        /*0114*/ 	.word	0x000000ff
        /*0118*/ 	.word	0x00000050
        /*011c*/ 	.short	0x0100
        /*011e*/ 	.byte	0x08
	.zero		1


	//   ....[10]....
        /*0120*/ 	.word	0x000002d0
        /*0124*/ 	.word	0x000000ff
        /*0128*/ 	.word	0x00000028
        /*012c*/ 	.short	0x0100
        /*012e*/ 	.byte	0x08
	.zero		1


	//   ....[11]....
        /*0130*/ 	.word	0x000002e0
        /*0134*/ 	.word	0x000000ff
        /*0138*/ 	.word	0x00000058
        /*013c*/ 	.short	0x0100
        /*013e*/ 	.byte	0x08
	.zero		1


	//   ....[12]....
        /*0140*/ 	.word	0x00000570
        /*0144*/ 	.word	0x000000ff
        /*0148*/ 	.word	0x00000070
        /*014c*/ 	.short	0x0100
        /*014e*/ 	.byte	0x06
	.zero		1


	//   ....[13]....
        /*0150*/ 	.word	0x000005d0
        /*0154*/ 	.word	0x000000ff
        /*0158*/ 	.word	0x00000078
        /*015c*/ 	.short	0x0100
        /*015e*/ 	.byte	0x06
	.zero		1


	//   ....[14]....
        /*0160*/ 	.word	0x000011f0
        /*0164*/ 	.word	0x00000003
        /*0168*/ 	.word	0x00000000
        /*016c*/ 	.short	0x010a
        /*016e*/ 	.byte	0x3f
	.zero		1


	//   ....[15]....
        /*0170*/ 	.word	0x00001230
        /*0174*/ 	.word	0x00000003
        /*0178*/ 	.word	0x00000000
        /*017c*/ 	.short	0x010a
        /*017e*/ 	.byte	0x3f
	.zero		1


	//   ....[16]....
        /*0180*/ 	.word	0x00001600
        /*0184*/ 	.word	0x000000ff
        /*0188*/ 	.word	0x00000000
        /*018c*/ 	.short	0x010a
        /*018e*/ 	.byte	0x08
	.zero		1


	//   ....[17]....
        /*0190*/ 	.word	0x00001640
        /*0194*/ 	.word	0x000000ff
        /*0198*/ 	.word	0x00000000
        /*019c*/ 	.short	0x010a
        /*019e*/ 	.byte	0x08
	.zero		1


	//   ....[18]....
        /*01a0*/ 	.word	0x000018d0
        /*01a4*/ 	.word	0x000000ff
        /*01a8*/ 	.word	0x00000000
        /*01ac*/ 	.short	0x0101
        /*01ae*/ 	.byte	0x08
	.zero		1


	//   ....[19]....
        /*01b0*/ 	.word	0x00001ad0
        /*01b4*/ 	.word	0x000000ff
        /*01b8*/ 	.word	0x00000000
        /*01bc*/ 	.short	0x0101
        /*01be*/ 	.byte	0x06
	.zero		1


	//   ....[20]....
        /*01c0*/ 	.word	0x00009110
        /*01c4*/ 	.word	0x0000000e
        /*01c8*/ 	.word	0x00000030
        /*01cc*/ 	.short	0x010a
        /*01ce*/ 	.byte	0x3f
	.zero		1


	//   ....[21]....
        /*01d0*/ 	.word	0x00009490
        /*01d4*/ 	.word	0x00000006
        /*01d8*/ 	.word	0x00000078
        /*01dc*/ 	.short	0x0101
        /*01de*/ 	.byte	0x3f
	.zero		1


	//   ....[22]....
        /*01e0*/ 	.word	0x00009bc0
        /*01e4*/ 	.word	0x00000007
        /*01e8*/ 	.word	0x00000000
        /*01ec*/ 	.short	0x010a
        /*01ee*/ 	.byte	0x3f
	.zero		1


	//   ....[23]....
        /*01f0*/ 	.word	0x00009c40
        /*01f4*/ 	.word	0x00000009
        /*01f8*/ 	.word	0x00000000
        /*01fc*/ 	.short	0x010a
        /*01fe*/ 	.byte	0x3f
	.zero		1


	//   ....[24]....
        /*0200*/ 	.word	0x00009cd0
        /*0204*/ 	.word	0x00000006
        /*0208*/ 	.word	0x00000000
        /*020c*/ 	.short	0x010a
        /*020e*/ 	.byte	0x3f
	.zero		1


	//   ....[25]....
        /*0210*/ 	.word	0x00009d60
        /*0214*/ 	.word	0x00000009
        /*0218*/ 	.word	0x00000000
        /*021c*/ 	.short	0x010a
        /*021e*/ 	.byte	0x3f
	.zero		1


	//   ....[26]....
        /*0220*/ 	.word	0x00009df0
        /*0224*/ 	.word	0x00000006
        /*0228*/ 	.word	0x00000000
        /*022c*/ 	.short	0x010a
        /*022e*/ 	.byte	0x3f
	.zero		1


	//   ....[27]....
        /*0230*/ 	.word	0x00009e80
        /*0234*/ 	.word	0x00000003
        /*0238*/ 	.word	0x00000000
        /*023c*/ 	.short	0x010a
        /*023e*/ 	.byte	0x3f
	.zero		1


	//   ....[28]....
        /*0240*/ 	.word	0x00009ee0
        /*0244*/ 	.word	0x00000003
        /*0248*/ 	.word	0x00000000
        /*024c*/ 	.short	0x010a
        /*024e*/ 	.byte	0x3f
	.zero		1


	//   ....[29]....
        /*0250*/ 	.word	0x00009f40
        /*0254*/ 	.word	0x00000004
        /*0258*/ 	.word	0x00000000
        /*025c*/ 	.short	0x010a
        /*025e*/ 	.byte	0x3f
	.zero		1


	//   ....[30]....
        /*0260*/ 	.word	0x0000a010
        /*0264*/ 	.word	0x0000000e
        /*0268*/ 	.word	0x00000030
        /*026c*/ 	.short	0x010a
        /*026e*/ 	.byte	0x3f
	.zero		1


	//   ....[31]....
        /*0270*/ 	.word	0x0000a0e0
        /*0274*/ 	.word	0x00000007
        /*0278*/ 	.word	0x00000000
        /*027c*/ 	.short	0x010a
        /*027e*/ 	.byte	0x3f
	.zero		1


	//   ....[32]....
        /*0280*/ 	.word	0x0000a130
        /*0284*/ 	.word	0x00000009
        /*0288*/ 	.word	0x00000000
        /*028c*/ 	.short	0x010a
        /*028e*/ 	.byte	0x3f
	.zero		1


	//   ....[33]....
        /*0290*/ 	.word	0x0000a180
        /*0294*/ 	.word	0x00000006
        /*0298*/ 	.word	0x00000000
        /*029c*/ 	.short	0x010a
        /*029e*/ 	.byte	0x3f
	.zero		1


	//   ....[34]....
        /*02a0*/ 	.word	0x0000a1d0
        /*02a4*/ 	.word	0x00000009
        /*02a8*/ 	.word	0x00000000
        /*02ac*/ 	.short	0x010a
        /*02ae*/ 	.byte	0x3f
	.zero		1


	//   ....[35]....
        /*02b0*/ 	.word	0x0000a220
        /*02b4*/ 	.word	0x00000006
        /*02b8*/ 	.word	0x00000000
        /*02bc*/ 	.short	0x010a
        /*02be*/ 	.byte	0x3f
	.zero		1


	//----- nvinfo : EIATTR_NUM_MBARRIERS
	.align		4
.L_35:
        /*02c0*/ 	.byte	0x03, 0x38
        /*02c2*/ 	.short	0x000e


	//----- nvinfo : EIATTR_EXIT_INSTR_OFFSETS
	.align		4
        /*02c4*/ 	.byte	0x04, 0x1c
        /*02c6*/ 	.short	(.L_37 - .L_36)


	//   ....[0]....
.L_36:
        /*02c8*/ 	.word	0x00000620


	//   ....[1]....
        /*02cc*/ 	.word	0x00000ee0


	//   ....[2]....
        /*02d0*/ 	.word	0x00008780


	//   ....[3]....
        /*02d4*/ 	.word	0x00008db0


	//   ....[4]....
        /*02d8*/ 	.word	0x00009ed0


	//----- nvinfo : EIATTR_MAX_THREADS
	.align		4
.L_37:
        /*02dc*/ 	.byte	0x04, 0x05
        /*02de*/ 	.short	(.L_39 - .L_38)
.L_38:
        /*02e0*/ 	.word	0x00000180
        /*02e4*/ 	.word	0x00000001
        /*02e8*/ 	.word	0x00000001


	//----- nvinfo : EIATTR_CRS_STACK_SIZE
	.align		4
.L_39:
        /*02ec*/ 	.byte	0x04, 0x1e
        /*02ee*/ 	.short	(.L_41 - .L_40)
.L_40:
        /*02f0*/ 	.word	0x00000000


	//----- nvinfo : EIATTR_CBANK_PARAM_SIZE
	.align		4
.L_41:
        /*02f4*/ 	.byte	0x03, 0x19
        /*02f6*/ 	.short	0x0470


	//----- nvinfo : EIATTR_PARAM_CBANK
	.align		4
        /*02f8*/ 	.byte	0x04, 0x0a
        /*02fa*/ 	.short	(.L_43 - .L_42)
	.align		4
.L_42:
        /*02fc*/ 	.word	index@(.nv.constant0._ZN7cutlass13device_kernelINS_4gemm6kernel13GemmUniversalIN4cute5tupleIJiiiiEEENS1_10collective13CollectiveMmaINS1_34MainloopSm90TmaGmmaWarpSpecializedILi6ENS5_IJNS4_1CILi1EEESB_SB_EEENS1_35KernelTmaWarpSpecializedCooperativeEEENS5_IJNSA_ILi128EEENSA_ILi256EEENSA_ILi32EEEEEEfNS5_IJlSB_lEEEfSJ_NS4_8TiledMMAINS4_8MMA_AtomIJNS4_4SM904GMMA30MMA_64x256x8_F32TF32TF32_SS_TNILNSN_7ScaleInE1ELSP_1EEEEEENS4_6LayoutINS5_IJNSA_ILi2EEESB_SB_EEENS5_IJSB_NSA_ILi0EEESV_EEEEENS5_IJNS4_10UnderscoreESY_SY_EEEEENS4_13SM90_TMA_LOADENS4_14ComposedLayoutINS4_7SwizzleILi3ELi4ELi3EEENS4_18smem_ptr_flag_bitsILi32EEENSS_INS5_IJNSA_ILi8EEESH_EEENS5_IJSH_SB_EEEEEEEvNS4_8identityES11_S1B_vS1C_EENS_8epilogue10collective6detail29Sm90TmaWarpSpecializedAdapterINS1F_15DefaultEpilogueIfSJ_SJ_NS1E_6thread17LinearCombinationIfLi1EffLNS1J_9ScaleType4KindE0ELNS_15FloatRoundStyleE2EfEENS1_15EpilogueDefaultEEEEEvvEEEEvNT_6ParamsE)
        /*0300*/ 	.short	0x0210
        /*0302*/ 	.short	0x0470


	//----- nvinfo : EIATTR_SW_WAR
	.align		4
.L_43:
        /*0304*/ 	.byte	0x04, 0x36
        /*0306*/ 	.short	(.L_45 - .L_44)
.L_44:
        /*0308*/ 	.word	0x00000008
.L_45:


//--------------------- .nv.callgraph             --------------------------
	.section	.nv.callgraph,"",@"SHT_CUDA_CALLGRAPH"
	.align	4
	.sectionentsize	8
	.align		4
        /*0000*/ 	.word	0x00000000
	.align		4
        /*0004*/ 	.word	0xffffffff
	.align		4
        /*0008*/ 	.word	index@(_ZN7cutlass13device_kernelINS_4gemm6kernel13GemmUniversalIN4cute5tupleIJiiiiEEENS1_10collective13CollectiveMmaINS1_34MainloopSm90TmaGmmaWarpSpecializedILi6ENS5_IJNS4_1CILi1EEESB_SB_EEENS1_35KernelTmaWarpSpecializedCooperativeEEENS5_IJNSA_ILi128EEENSA_ILi256EEENSA_ILi32EEEEEEfNS5_IJlSB_lEEEfSJ_NS4_8TiledMMAINS4_8MMA_AtomIJNS4_4SM904GMMA30MMA_64x256x8_F32TF32TF32_SS_TNILNSN_7ScaleInE1ELSP_1EEEEEENS4_6LayoutINS5_IJNSA_ILi2EEESB_SB_EEENS5_IJSB_NSA_ILi0EEESV_EEEEENS5_IJNS4_10UnderscoreESY_SY_EEEEENS4_13SM90_TMA_LOADENS4_14ComposedLayoutINS4_7SwizzleILi3ELi4ELi3EEENS4_18smem_ptr_flag_bitsILi32EEENSS_INS5_IJNSA_ILi8EEESH_EEENS5_IJSH_SB_EEEEEEEvNS4_8identityES11_S1B_vS1C_EENS_8epilogue10collective6detail29Sm90TmaWarpSpecializedAdapterINS1F_15DefaultEpilogueIfSJ_SJ_NS1E_6thread17LinearCombinationIfLi1EffLNS1J_9ScaleType4KindE0ELNS_15FloatRoundStyleE2EfEENS1_15EpilogueDefaultEEEEEvvEEEEvNT_6ParamsE)
	.align		4
        /*000c*/ 	.word	index@(__assertfail)
	.align		4
        /*0010*/ 	.word	0x00000000
	.align		4
        /*0014*/ 	.word	0xfffffffe
	.align		4
        /*0018*/ 	.word	0x00000000
	.align		4
        /*001c*/ 	.word	0xfffffffd
	.align		4
        /*0020*/ 	.word	0x00000000
	.align		4
        /*0024*/ 	.word	0xfffffffc


//--------------------- .nv.constant4             --------------------------
	.section	.nv.constant4,"a",@progbits
	.align	8
	.align		8
.nv.constant4:
        /*0000*/ 	.dword	__assertfail
	.align		8
        /*0008*/ 	.dword	__unnamed_1
	.align		8
        /*0010*/ 	.dword	_ZN40_INTERNAL_38e3bb01_4_k_cu_602ead4a_255324cuda3std3__45__cpo5beginE
	.align		8
        /*0018*/ 	.dword	_ZN40_INTERNAL_38e3bb01_4_k_cu_602ead4a_255324cuda3std3__45__cpo3endE
	.align		8
        /*0020*/ 	.dword	_ZN40_INTERNAL_38e3bb01_4_k_cu_602ead4a_255324cuda3std3__45__cpo6cbeginE
	.align		8
        /*0028*/ 	.dword	_ZN40_INTERNAL_38e3bb01_4_k_cu_602ead4a_255324cuda3std3__45__cpo4cendE
	.align		8
        /*0030*/ 	.dword	_ZN40_INTERNAL_38e3bb01_4_k_cu_602ead4a_255324cuda3std3__442_GLOBAL__N__38e3bb01_4_k_cu_602ead4a_255326ignoreE
	.align		8
        /*0038*/ 	.dword	_ZN40_INTERNAL_38e3bb01_4_k_cu_602ead4a_255324cuda3std3__419piecewise_constructE
	.align		8
        /*0040*/ 	.dword	_ZN40_INTERNAL_38e3bb01_4_k_cu_602ead4a_255324cuda3std3__48in_placeE
	.align		8
        /*0048*/ 	.dword	_ZN40_INTERNAL_38e3bb01_4_k_cu_602ead4a_255324cuda3std6ranges3__45__cpo4swapE
	.align		8
        /*0050*/ 	.dword	_ZN40_INTERNAL_38e3bb01_4_k_cu_602ead4a_255324cuda3std6ranges3__45__cpo9iter_moveE
	.align		8
        /*0058*/ 	.dword	_ZN40_INTERNAL_38e3bb01_4_k_cu_602ead4a_255324cute7productE
	.align		8
        /*0060*/ 	.dword	_ZN40_INTERNAL_38e3bb01_4_k_cu_602ead4a_255324cute1_E
	.align		8
        /*0068*/ 	.dword	$str$22
	.align		8
        /*0070*/ 	.dword	$str$23


//--------------------- .text._ZN7cutlass13device_kernelINS_4gemm6kernel13GemmUniversalIN4cute5tupleIJiiiiEEENS1_10collective13CollectiveMmaINS1_34MainloopSm90TmaGmmaWarpSpecializedILi6ENS5_IJNS4_1CILi1EEESB_SB_EEENS1_35KernelTmaWarpSpecializedCooperativeEEENS5_IJNSA_ILi128EEENSA_ILi256EEENSA_ILi32EEEEEEfNS5_IJlSB_lEEEfSJ_NS4_8TiledMMAINS4_8MMA_AtomIJNS4_4SM904GMMA30MMA_64x256x8_F32TF32TF32_SS_TNILNSN_7ScaleInE1ELSP_1EEEEEENS4_6LayoutINS5_IJNSA_ILi2EEESB_SB_EEENS5_IJSB_NSA_ILi0EEESV_EEEEENS5_IJNS4_10UnderscoreESY_SY_EEEEENS4_13SM90_TMA_LOADENS4_14ComposedLayoutINS4_7SwizzleILi3ELi4ELi3EEENS4_18smem_ptr_flag_bitsILi32EEENSS_INS5_IJNSA_ILi8EEESH_EEENS5_IJSH_SB_EEEEEEEvNS4_8identityES11_S1B_vS1C_EENS_8epilogue10collective6detail29Sm90TmaWarpSpecializedAdapterINS1F_15DefaultEpilogueIfSJ_SJ_NS1E_6thread17LinearCombinationIfLi1EffLNS1J_9ScaleType4KindE0ELNS_15FloatRoundStyleE2EfEENS1_15EpilogueDefaultEEEEEvvEEEEvNT_6ParamsE --------------------------
	.section	.text._ZN7cutlass13device_kernelINS_4gemm6kernel13GemmUniversalIN4cute5tupleIJiiiiEEENS1_10collective13CollectiveMmaINS1_34MainloopSm90TmaGmmaWarpSpecializedILi6ENS5_IJNS4_1CILi1EEESB_SB_EEENS1_35KernelTmaWarpSpecializedCooperativeEEENS5_IJNSA_ILi128EEENSA_ILi256EEENSA_ILi32EEEEEEfNS5_IJlSB_lEEEfSJ_NS4_8TiledMMAINS4_8MMA_AtomIJNS4_4SM904GMMA30MMA_64x256x8_F32TF32TF32_SS_TNILNSN_7ScaleInE1ELSP_1EEEEEENS4_6LayoutINS5_IJNSA_ILi2EEESB_SB_EEENS5_IJSB_NSA_ILi0EEESV_EEEEENS5_IJNS4_10UnderscoreESY_SY_EEEEENS4_13SM90_TMA_LOADENS4_14ComposedLayoutINS4_7SwizzleILi3ELi4ELi3EEENS4_18smem_ptr_flag_bitsILi32EEENSS_INS5_IJNSA_ILi8EEESH_EEENS5_IJSH_SB_EEEEEEEvNS4_8identityES11_S1B_vS1C_EENS_8epilogue10collective6detail29Sm90TmaWarpSpecializedAdapterINS1F_15DefaultEpilogueIfSJ_SJ_NS1E_6thread17LinearCombinationIfLi1EffLNS1J_9ScaleType4KindE0ELNS_15FloatRoundStyleE2EfEENS1_15EpilogueDefaultEEEEEvvEEEEvNT_6ParamsE,"ax",@progbits
	.align	128
.text._ZN7cutlass13device_kernelINS_4gemm6kernel13GemmUniversalIN4cute5tupleIJiiiiEEENS1_10collective13CollectiveMmaINS1_34MainloopSm90TmaGmmaWarpSpecializedILi6ENS5_IJNS4_1CILi1EEESB_SB_EEENS1_35KernelTmaWarpSpecializedCooperativeEEENS5_IJNSA_ILi128EEENSA_ILi256EEENSA_ILi32EEEEEEfNS5_IJlSB_lEEEfSJ_NS4_8TiledMMAINS4_8MMA_AtomIJNS4_4SM904GMMA30MMA_64x256x8_F32TF32TF32_SS_TNILNSN_7ScaleInE1ELSP_1EEEEEENS4_6LayoutINS5_IJNSA_ILi2EEESB_SB_EEENS5_IJSB_NSA_ILi0EEESV_EEEEENS5_IJNS4_10UnderscoreESY_SY_EEEEENS4_13SM90_TMA_LOADENS4_14ComposedLayoutINS4_7SwizzleILi3ELi4ELi3EEENS4_18smem_ptr_flag_bitsILi32EEENSS_INS5_IJNSA_ILi8EEESH_EEENS5_IJSH_SB_EEEEEEEvNS4_8identityES11_S1B_vS1C_EENS_8epilogue10collective6detail29Sm90TmaWarpSpecializedAdapterINS1F_15DefaultEpilogueIfSJ_SJ_NS1E_6thread17LinearCombinationIfLi1EffLNS1J_9ScaleType4KindE0ELNS_15FloatRoundStyleE2EfEENS1_15EpilogueDefaultEEEEEvvEEEEvNT_6ParamsE:
        .type           _ZN7cutlass13device_kernelINS_4gemm6kernel13GemmUniversalIN4cute5tupleIJiiiiEEENS1_10collective13CollectiveMmaINS1_34MainloopSm90TmaGmmaWarpSpecializedILi6ENS5_IJNS4_1CILi1EEESB_SB_EEENS1_35KernelTmaWarpSpecializedCooperativeEEENS5_IJNSA_ILi128EEENSA_ILi256EEENSA_ILi32EEEEEEfNS5_IJlSB_lEEEfSJ_NS4_8TiledMMAINS4_8MMA_AtomIJNS4_4SM904GMMA30MMA_64x256x8_F32TF32TF32_SS_TNILNSN_7ScaleInE1ELSP_1EEEEEENS4_6LayoutINS5_IJNSA_ILi2EEESB_SB_EEENS5_IJSB_NSA_ILi0EEESV_EEEEENS5_IJNS4_10UnderscoreESY_SY_EEEEENS4_13SM90_TMA_LOADENS4_14ComposedLayoutINS4_7SwizzleILi3ELi4ELi3EEENS4_18smem_ptr_flag_bitsILi32EEENSS_INS5_IJNSA_ILi8EEESH_EEENS5_IJSH_SB_EEEEEEEvNS4_8identityES11_S1B_vS1C_EENS_8epilogue10collective6detail29Sm90TmaWarpSpecializedAdapterINS1F_15DefaultEpilogueIfSJ_SJ_NS1E_6thread17LinearCombinationIfLi1EffLNS1J_9ScaleType4KindE0ELNS_15FloatRoundStyleE2EfEENS1_15EpilogueDefaultEEEEEvvEEEEvNT_6ParamsE,@function
        .size           _ZN7cutlass13device_kernelINS_4gemm6kernel13GemmUniversalIN4cute5tupleIJiiiiEEENS1_10collective13CollectiveMmaINS1_34MainloopSm90TmaGmmaWarpSpecializedILi6ENS5_IJNS4_1CILi1EEESB_SB_EEENS1_35KernelTmaWarpSpecializedCooperativeEEENS5_IJNSA_ILi128EEENSA_ILi256EEENSA_ILi32EEEEEEfNS5_IJlSB_lEEEfSJ_NS4_8TiledMMAINS4_8MMA_AtomIJNS4_4SM904GMMA30MMA_64x256x8_F32TF32TF32_SS_TNILNSN_7ScaleInE1ELSP_1EEEEEENS4_6LayoutINS5_IJNSA_ILi2EEESB_SB_EEENS5_IJSB_NSA_ILi0EEESV_EEEEENS5_IJNS4_10UnderscoreESY_SY_EEEEENS4_13SM90_TMA_LOADENS4_14ComposedLayoutINS4_7SwizzleILi3ELi4ELi3EEENS4_18smem_ptr_flag_bitsILi32EEENSS_INS5_IJNSA_ILi8EEESH_EEENS5_IJSH_SB_EEEEEEEvNS4_8identityES11_S1B_vS1C_EENS_8epilogue10collective6detail29Sm90TmaWarpSpecializedAdapterINS1F_15DefaultEpilogueIfSJ_SJ_NS1E_6thread17LinearCombinationIfLi1EffLNS1J_9ScaleType4KindE0ELNS_15FloatRoundStyleE2EfEENS1_15EpilogueDefaultEEEEEvvEEEEvNT_6ParamsE,(.L_x_326 - _ZN7cutlass13device_kernelINS_4gemm6kernel13GemmUniversalIN4cute5tupleIJiiiiEEENS1_10collective13CollectiveMmaINS1_34MainloopSm90TmaGmmaWarpSpecializedILi6ENS5_IJNS4_1CILi1EEESB_SB_EEENS1_35KernelTmaWarpSpecializedCooperativeEEENS5_IJNSA_ILi128EEENSA_ILi256EEENSA_ILi32EEEEEEfNS5_IJlSB_lEEEfSJ_NS4_8TiledMMAINS4_8MMA_AtomIJNS4_4SM904GMMA30MMA_64x256x8_F32TF32TF32_SS_TNILNSN_7ScaleInE1ELSP_1EEEEEENS4_6LayoutINS5_IJNSA_ILi2EEESB_SB_EEENS5_IJSB_NSA_ILi0EEESV_EEEEENS5_IJNS4_10UnderscoreESY_SY_EEEEENS4_13SM90_TMA_LOADENS4_14ComposedLayoutINS4_7SwizzleILi3ELi4ELi3EEENS4_18smem_ptr_flag_bitsILi32EEENSS_INS5_IJNSA_ILi8EEESH_EEENS5_IJSH_SB_EEEEEEEvNS4_8identityES11_S1B_vS1C_EENS_8epilogue10collective6detail29Sm90TmaWarpSpecializedAdapterINS1F_15DefaultEpilogueIfSJ_SJ_NS1E_6thread17LinearCombinationIfLi1EffLNS1J_9ScaleType4KindE0ELNS_15FloatRoundStyleE2EfEENS1_15EpilogueDefaultEEEEEvvEEEEvNT_6ParamsE)
        .other          _ZN7cutlass13device_kernelINS_4gemm6kernel13GemmUniversalIN4cute5tupleIJiiiiEEENS1_10collective13CollectiveMmaINS1_34MainloopSm90TmaGmmaWarpSpecializedILi6ENS5_IJNS4_1CILi1EEESB_SB_EEENS1_35KernelTmaWarpSpecializedCooperativeEEENS5_IJNSA_ILi128EEENSA_ILi256EEENSA_ILi32EEEEEEfNS5_IJlSB_lEEEfSJ_NS4_8TiledMMAINS4_8MMA_AtomIJNS4_4SM904GMMA30MMA_64x256x8_F32TF32TF32_SS_TNILNSN_7ScaleInE1ELSP_1EEEEEENS4_6LayoutINS5_IJNSA_ILi2EEESB_SB_EEENS5_IJSB_NSA_ILi0EEESV_EEEEENS5_IJNS4_10UnderscoreESY_SY_EEEEENS4_13SM90_TMA_LOADENS4_14ComposedLayoutINS4_7SwizzleILi3ELi4ELi3EEENS4_18smem_ptr_flag_bitsILi32EEENSS_INS5_IJNSA_ILi8EEESH_EEENS5_IJSH_SB_EEEEEEEvNS4_8identityES11_S1B_vS1C_EENS_8epilogue10collective6detail29Sm90TmaWarpSpecializedAdapterINS1F_15DefaultEpilogueIfSJ_SJ_NS1E_6thread17LinearCombinationIfLi1EffLNS1J_9ScaleType4KindE0ELNS_15FloatRoundStyleE2EfEENS1_15EpilogueDefaultEEEEEvvEEEEvNT_6ParamsE,@"STO_CUDA_ENTRY STV_DEFAULT"
_ZN7cutlass13device_kernelINS_4gemm6kernel13GemmUniversalIN4cute5tupleIJiiiiEEENS1_10collective13CollectiveMmaINS1_34MainloopSm90TmaGmmaWarpSpecializedILi6ENS5_IJNS4_1CILi1EEESB_SB_EEENS1_35KernelTmaWarpSpecializedCooperativeEEENS5_IJNSA_ILi128EEENSA_ILi256EEENSA_ILi32EEEEEEfNS5_IJlSB_lEEEfSJ_NS4_8TiledMMAINS4_8MMA_AtomIJNS4_4SM904GMMA30MMA_64x256x8_F32TF32TF32_SS_TNILNSN_7ScaleInE1ELSP_1EEEEEENS4_6LayoutINS5_IJNSA_ILi2EEESB_SB_EEENS5_IJSB_NSA_ILi0EEESV_EEEEENS5_IJNS4_10UnderscoreESY_SY_EEEEENS4_13SM90_TMA_LOADENS4_14ComposedLayoutINS4_7SwizzleILi3ELi4ELi3EEENS4_18smem_ptr_flag_bitsILi32EEENSS_INS5_IJNSA_ILi8EEESH_EEENS5_IJSH_SB_EEEEEEEvNS4_8identityES11_S1B_vS1C_EENS_8epilogue10collective6detail29Sm90TmaWarpSpecializedAdapterINS1F_15DefaultEpilogueIfSJ_SJ_NS1E_6thread17LinearCombinationIfLi1EffLNS1J_9ScaleType4KindE0ELNS_15FloatRoundStyleE2EfEENS1_15EpilogueDefaultEEEEEvvEEEEvNT_6ParamsE:
[----:B------:R-:W0:Y:S01]  /*0000*/  LDC R1, c[0x0][0x28] ;  /* 0x00000a00ff017b82 */ /* 0x000e220000000800 */
[----:B------:R-:W1:Y:S01]  /*0010*/  S2R R18, SR_TID.X ;  /* 0x0000000000127919 */ /* 0x000e620000002100 */
[----:B------:R-:W-:Y:S01]  /*0020*/  ELECT P0, URZ, PT ;  /* 0x00000000003f782f */ /* 0x000fe20003800000 */
[----:B------:R-:W-:Y:S01]  /*0030*/  BSSY B0, `(.L_x_0) ;  /* 0x000000f000007945 */ /* 0x000fe20003800000 */
[--C-:B-1----:R-:W-:Y:S02]  /*0040*/  SHF.R.U32.HI R0, RZ, 0x5, R18.reuse ;  /* 0x00000005ff007819 */ /* 0x102fe40000011612 */
[----:B------:R-:W-:-:S03]  /*0050*/  SHF.R.U32.HI R22, RZ, 0x7, R18 ;  /* 0x00000007ff167819 */ /* 0x000fc60000011612 */
[----:B------:R-:W1:Y:S04]  /*0060*/  SHFL.IDX PT, R5, R0, RZ, 0x1f ;  /* 0x00001fff00057589 */ /* 0x000e6800000e0000 */
[----:B------:R2:W3:Y:S01]  /*0070*/  SHFL.IDX PT, R8, R22, RZ, 0x1f ;  /* 0x00001fff16087589 */ /* 0x0004e200000e0000 */
[----:B-1----:R-:W-:-:S13]  /*0080*/  ISETP.NE.OR P0, PT, R5, RZ, !P0 ;  /* 0x000000ff0500720c */ /* 0x002fda0004705670 */
[----:B0-23--:R-:W-:Y:S05]  /*0090*/  @P0 BRA `(.L_x_1) ;  /* 0x0000000000200947 */ /* 0x00dfea0003800000 */
[----:B------:R-:W-:Y:S02]  /*00a0*/  ULDC.64 UR4, c[0x0][0x198] ;  /* 0x0000660000047ab9 */ /* 0x000fe40000000a00 */
[----:B------:R-:W-:Y:S02]  /*00b0*/  UIADD3 UR6, UP0, UR4, 0xf0, URZ ;  /* 0x000000f004067890 */ /* 0x000fe4000ff1e03f */
[----:B------:R-:W-:Y:S02]  /*00c0*/  UIADD3 UR4, UP1, UR4, 0x1f0, URZ ;  /* 0x000001f004047890 */ /* 0x000fe4000ff3e03f */
[----:B------:R-:W-:Y:S02]  /*00d0*/  UIADD3.X UR7, URZ, UR5, URZ, UP0, !UPT ;  /* 0x000000053f077290 */ /* 0x000fe400087fe43f */
[----:B------:R-:W-:-:S07]  /*00e0*/  UIADD3.X UR5, URZ, UR5, URZ, UP1, !UPT ;  /* 0x000000053f057290 */ /* 0x000fce0008ffe43f */
[----:B------:R0:W-:Y:S02]  /*00f0*/  UTMACCTL.PF [UR6] ;  /* 0x00000000060079b9 */ /* 0x0001e40008040000 */
[----:B------:R0:W-:Y:S02]  /*0100*/  UTMACCTL.PF [UR4] ;  /* 0x00000000040079b9 */ /* 0x0001e40008040000 */
[----:B0-----:R-:W-:Y:S01]  /*0110*/  NOP ;  /* 0x0000000000007918 */ /* 0x001fe20000000000 */
.L_x_1:
[----:B------:R-:W-:Y:S05]  /*0120*/  BSYNC B0 ;  /* 0x0000000000007941 */ /* 0x000fea0003800000 */
.L_x_0:
[----:B------:R-:W0:Y:S02]  /*0130*/  SHFL.IDX PT, R2, R0, RZ, 0x1f ;  /* 0x00001fff00027589 */ /* 0x000e2400000e0000 */
[----:B0-----:R-:W-:-:S13]  /*0140*/  ISETP.NE.AND P0, PT, R2, RZ, PT ;  /* 0x000000ff0200720c */ /* 0x001fda0003f05270 */
[----:B------:R-:W-:Y:S05]  /*0150*/  @P0 BRA `(.L_x_2) ;  /* 0x0000000000680947 */ /* 0x000fea0003800000 */
[----:B------:R-:W0:Y:S01]  /*0160*/  S2UR UR8, SR_CgaCtaId ;  /* 0x00000000000879c3 */ /* 0x000e220000008800 */
[----:B------:R-:W-:Y:S01]  /*0170*/  UMOV UR4, 0x400 ;  /* 0x0000040000047882 */ /* 0x000fe20000000000 */
[----:B------:R-:W-:Y:S01]  /*0180*/  UMOV UR5, 0x1 ;  /* 0x0000000100057882 */ /* 0x000fe20000000000 */
[----:B------:R-:W-:Y:S01]  /*0190*/  UMOV UR6, 0x100 ;  /* 0x0000010000067882 */ /* 0x000fe20000000000 */
[----:B------:R-:W-:Y:S01]  /*01a0*/  ELECT P0, URZ, PT ;  /* 0x00000000003f782f */ /* 0x000fe20003800000 */
[----:B------:R-:W-:-:S04]  /*01b0*/  UIADD3 UR6, -UR6, 0x100000, URZ ;  /* 0x0010000006067890 */ /* 0x000fc8000fffe13f */
[----:B------:R-:W-:Y:S02]  /*01c0*/  USHF.L.U32 UR7, UR6, 0xb, URZ ;  /* 0x0000000b06077899 */ /* 0x000fe4000800063f */
[----:B------:R-:W-:Y:S02]  /*01d0*/  USHF.L.U32 UR6, UR6, 0x1, URZ ;  /* 0x0000000106067899 */ /* 0x000fe4000800063f */
[----:B0-----:R-:W-:Y:S02]  /*01e0*/  ULEA UR8, UR8, UR4, 0x18 ;  /* 0x0000000408087291 */ /* 0x001fe4000f8ec03f */
[----:B------:R-:W-:-:S04]  /*01f0*/  UIADD3 UR4, -UR5, 0x100000, URZ ;  /* 0x0010000005047890 */ /* 0x000fc8000fffe13f */
[----:B------:R-:W-:Y:S02]  /*0200*/  USHF.L.U32 UR5, UR4, 0xb, URZ ;  /* 0x0000000b04057899 */ /* 0x000fe4000800063f */
[----:B------:R-:W-:Y:S01]  /*0210*/  USHF.L.U32 UR4, UR4, 0x1, URZ ;  /* 0x0000000104047899 */ /* 0x000fe2000800063f */
[----:B------:R-:W0:Y:S11]  /*0220*/  FENCE.VIEW.ASYNC.S ;  /* 0x00000000000073c6 */ /* 0x000e360000000000 */
[----:B0-----:R0:W1:Y:S01]  /*0230*/  SYNCS.EXCH.64 URZ, [UR8], UR4 ;  /* 0x00000004083f75b2 */ /* 0x0010620008000100 */
[----:B------:R0:W2:Y:S01]  /*0240*/  SYNCS.EXCH.64 URZ, [UR8+0x30], UR6 ;  /* 0x00003006083f75b2 */ /* 0x0000a20008000100 */
[----:B------:R0:W3:Y:S01]  /*0250*/  SYNCS.EXCH.64 URZ, [UR8+0x8], UR4 ;  /* 0x00000804083f75b2 */ /* 0x0000e20008000100 */
[----:B------:R0:W4:Y:S01]  /*0260*/  SYNCS.EXCH.64 URZ, [UR8+0x38], UR6 ;  /* 0x00003806083f75b2 */ /* 0x0001220008000100 */
[----:B------:R0:W0:Y:S01]  /*0270*/  SYNCS.EXCH.64 URZ, [UR8+0x10], UR4 ;  /* 0x00001004083f75b2 */ /* 0x0000220008000100 */
[----:B------:R0:W0:Y:S01]  /*0280*/  SYNCS.EXCH.64 URZ, [UR8+0x40], UR6 ;  /* 0x00004006083f75b2 */ /* 0x0000220008000100 */
[----:B------:R0:W0:Y:S01]  /*0290*/  SYNCS.EXCH.64 URZ, [UR8+0x18], UR4 ;  /* 0x00001804083f75b2 */ /* 0x0000220008000100 */
[----:B------:R0:W0:Y:S01]  /*02a0*/  SYNCS.EXCH.64 URZ, [UR8+0x48], UR6 ;  /* 0x00004806083f75b2 */ /* 0x0000220008000100 */
[----:B------:R0:W0:Y:S01]  /*02b0*/  SYNCS.EXCH.64 URZ, [UR8+0x20], UR4 ;  /* 0x00002004083f75b2 */ /* 0x0000220008000100 */
[----:B------:R0:W0:Y:S01]  /*02c0*/  SYNCS.EXCH.64 URZ, [UR8+0x50], UR6 ;  /* 0x00005006083f75b2 */ /* 0x0000220008000100 */
[----:B------:R0:W0:Y:S01]  /*02d0*/  SYNCS.EXCH.64 URZ, [UR8+0x28], UR4 ;  /* 0x00002804083f75b2 */ /* 0x0000220008000100 */
[----:B------:R0:W0:Y:S01]  /*02e0*/  SYNCS.EXCH.64 URZ, [UR8+0x58], UR6 ;  /* 0x00005806083f75b2 */ /* 0x0000220008000100 */
[----:B------:R-:W-:Y:S01]  /*02f0*/  NOP ;  /* 0x0000000000007918 */ /* 0x000fe20000000000 */
.L_x_2:
[----:B------:R-:W5:Y:S01]  /*0300*/  SHFL.IDX PT, R0, R0, RZ, 0x1f ;  /* 0x00001fff00007589 */ /* 0x000f6200000e0000 */
[----:B------:R-:W-:Y:S01]  /*0310*/  ELECT P0, URZ, PT ;  /* 0x00000000003f782f */ /* 0x000fe20003800000 */
[----:B------:R-:W1:Y:S01]  /*0320*/  LDC R2, c[0x0][0x65c] ;  /* 0x00019700ff027b82 */ /* 0x000e620000000800 */
[----:B------:R-:W-:Y:S01]  /*0330*/  SHF.R.S32.HI R6, RZ, 0x1f, R5 ;  /* 0x0000001fff067819 */ /* 0x000fe20000011405 */
[----:B------:R-:W2:Y:S01]  /*0340*/  S2R R3, SR_CTAID.Y ;  /* 0x0000000000037919 */ /* 0x000ea20000002600 */
[----:B0-----:R-:W-:Y:S01]  /*0350*/  UMOV UR4, 0x20 ;  /* 0x0000002000047882 */ /* 0x001fe20000000000 */
[----:B------:R-:W-:Y:S01]  /*0360*/  ISETP.NE.AND P2, PT, R8, RZ, PT ;  /* 0x000000ff0800720c */ /* 0x000fe20003f45270 */
[----:B------:R-:W-:Y:S01]  /*0370*/  NOP ;  /* 0x0000000000007918 */ /* 0x000fe20000000000 */
[----:B------:R-:W0:Y:S01]  /*0380*/  S2R R4, SR_CTAID.X ;  /* 0x0000000000047919 */ /* 0x000e220000002500 */
[----:B------:R-:W-:Y:S01]  /*0390*/  LEA.HI R6, R6, R5, RZ, 0x2 ;  /* 0x0000000506067211 */ /* 0x000fe200078f10ff */
[----:B------:R-:W-:Y:S01]  /*03a0*/  NOP ;  /* 0x0000000000007918 */ /* 0x000fe20000000000 */
[----:B-----5:R-:W-:-:S02]  /*03b0*/  ISETP.NE.OR P0, PT, R0, RZ, !P0 ;  /* 0x000000ff0000720c */ /* 0x020fc40004705670 */
[----:B-1----:R-:W-:-:S04]  /*03c0*/  ISETP.NE.AND P3, PT, R2, 0x1, PT ;  /* 0x000000010200780c */ /* 0x002fc80003f65270 */
[----:B------:R-:W-:Y:S02]  /*03d0*/  P2R R0, PR, RZ, 0x8 ;  /* 0x00000008ff007803 */ /* 0x000fe40000000000 */
[----:B------:R-:W-:-:S05]  /*03e0*/  LOP3.LUT R0, R6, 0xfffffffc, RZ, 0xc0, !PT ;  /* 0xfffffffc06007812 */ /* 0x000fca00078ec0ff */
[----:B------:R-:W-:Y:S01]  /*03f0*/  VOTEU.ALL UP0, P0 ;  /* 0x00000000003f7886 */ /* 0x000fe20000000000 */
[----:B------:R-:W-:Y:S01]  /*0400*/  IMAD.IADD R0, R5, 0x1, -R0 ;  /* 0x0000000105007824 */ /* 0x000fe200078e0a00 */
[----:B------:R-:W0:Y:S01]  /*0410*/  @P3 LDC R17, c[0x0][0x10] ;  /* 0x00000400ff113b82 */ /* 0x000e220000000800 */
[----:B------:R-:W-:Y:S01]  /*0420*/  VOTEU.ALL UP1, P0 ;  /* 0x00000000003f7886 */ /* 0x000fe20000020000 */
[----:B--2---:R-:W-:Y:S01]  /*0430*/  @P3 IMAD.MOV.U32 R6, RZ, RZ, R3 ;  /* 0x000000ffff063224 */ /* 0x004fe200078e0003 */
[----:B------:R-:W-:Y:S01]  /*0440*/  @!UP0 UMOV UR6, 0x400 ;  /* 0x0000040000068882 */ /* 0x000fe20000000000 */
[----:B------:R-:W-:-:S04]  /*0450*/  @!UP0 UIADD3 UR4, -UR4, 0x100000, URZ ;  /* 0x0010000004048890 */ /* 0x000fc8000fffe13f */
[----:B------:R-:W-:Y:S02]  /*0460*/  @!UP0 USHF.L.U32 UR5, UR4, 0xb, URZ ;  /* 0x0000000b04058899 */ /* 0x000fe4000800063f */
[----:B------:R-:W-:Y:S01]  /*0470*/  @!UP0 USHF.L.U32 UR4, UR4, 0x1, URZ ;  /* 0x0000000104048899 */ /* 0x000fe2000800063f */
[----:B------:R-:W-:Y:S02]  /*0480*/  @P3 IMAD.MOV.U32 R7, RZ, RZ, RZ ;  /* 0x000000ffff073224 */ /* 0x000fe400078e00ff */
[----:B------:R-:W-:Y:S01]  /*0490*/  IMAD.MOV.U32 R5, RZ, RZ, RZ ;  /* 0x000000ffff057224 */ /* 0x000fe200078e00ff */
[----:B------:R-:W1:Y:S01]  /*04a0*/  @!UP0 S2UR UR7, SR_CgaCtaId ;  /* 0x00000000000789c3 */ /* 0x000e620000008800 */
[----:B------:R-:W-:-:S07]  /*04b0*/  @P3 IMAD.MOV.U32 R11, RZ, RZ, RZ ;  /* 0x000000ffff0b3224 */ /* 0x000fce00078e00ff */
[----:B------:R-:W2:Y:S01]  /*04c0*/  @!P3 LDC R9, c[0x0][0xc] ;  /* 0x00000300ff09bb82 */ /* 0x000ea20000000800 */
[----:B0-----:R-:W-:-:S04]  /*04d0*/  @P3 IMAD.WIDE.U32 R16, R4, R17, R6 ;  /* 0x0000001104103225 */ /* 0x001fc800078e0006 */
[----:B------:R-:W-:Y:S01]  /*04e0*/  @P3 IMAD.IADD R17, R17, 0x1, R11 ;  /* 0x0000000111113824 */ /* 0x000fe200078e020b */
[----:B-1----:R-:W-:Y:S01]  /*04f0*/  @!UP0 ULEA UR6, UR7, UR6, 0x18 ;  /* 0x0000000607068291 */ /* 0x002fe2000f8ec03f */
[----:B------:R-:W-:Y:S01]  /*0500*/  VOTEU.ALL UP0, P0 ;  /* 0x00000000003f7886 */ /* 0x000fe20000000000 */
[----:B------:R-:W-:-:S04]  /*0510*/  ISETP.NE.AND P0, PT, R0, 0x3, PT ;  /* 0x000000030000780c */ /* 0x000fc80003f05270 */
[----:B------:R-:W-:Y:S01]  /*0520*/  ISETP.EQ.OR P0, PT, R0, RZ, !P0 ;  /* 0x000000ff0000720c */ /* 0x000fe20004702670 */
[----:B--2---:R-:W-:-:S03]  /*0530*/  @!P3 IMAD.WIDE.U32 R6, R9, R3, R4 ;  /* 0x000000030906b225 */ /* 0x004fc600078e0004 */
[C---:B------:R-:W-:Y:S01]  /*0540*/  ISETP.EQ.AND P0, PT, R8.reuse, RZ, P0 ;  /* 0x000000ff0800720c */ /* 0x040fe20000702270 */
[----:B------:R-:W-:Y:S01]  /*0550*/  VIADD R8, R8, 0xffffffff ;  /* 0xffffffff08087836 */ /* 0x000fe20000000000 */
[----:B------:R-:W0:Y:S02]  /*0560*/  FENCE.VIEW.ASYNC.S ;  /* 0x00000000000073c6 */ /* 0x000e240000000000 */
[----:B0-----:R0:W3:Y:S01]  /*0570*/  @!UP0 SYNCS.EXCH.64 URZ, [UR6+0x70], UR4 ;  /* 0x00007004063f85b2 */ /* 0x0010e20008000100 */
[----:B------:R-:W-:Y:S01]  /*0580*/  @!P3 IMAD.MOV.U32 R16, RZ, RZ, R6 ;  /* 0x000000ffff10b224 */ /* 0x000fe200078e0006 */
[----:B------:R-:W-:Y:S01]  /*0590*/  SEL R19, RZ, 0x1, !P0 ;  /* 0x00000001ff137807 */ /* 0x000fe20004000000 */
[----:B------:R-:W-:Y:S01]  /*05a0*/  @!P3 IMAD.MOV.U32 R17, RZ, RZ, R7 ;  /* 0x000000ffff11b224 */ /* 0x000fe200078e0007 */
[----:B------:R-:W-:-:S04]  /*05b0*/  ISETP.GE.U32.AND P1, PT, R8, 0x2, PT ;  /* 0x000000020800780c */ /* 0x000fc80003f26070 */
[----:B------:R-:W-:Y:S01]  /*05c0*/  SEL R19, R19, 0x2, P1 ;  /* 0x0000000213137807 */ /* 0x000fe20000800000 */
[----:B------:R0:W3:Y:S01]  /*05d0*/  @!UP1 SYNCS.EXCH.64 URZ, [UR6+0x78], UR4 ;  /* 0x00007804063f95b2 */ /* 0x0000e20008000100 */
[----:B------:R-:W-:Y:S01]  /*05e0*/  NOP ;  /* 0x0000000000007918 */ /* 0x000fe20000000000 */
[----:B---34-:R-:W-:Y:S06]  /*05f0*/  BAR.SYNC.DEFER_BLOCKING 0x0 ;  /* 0x0000000000007b1d */ /* 0x018fec0000010000 */
[----:B------:R-:W-:Y:S05]  /*0600*/  @!P2 BRA `(.L_x_3) ;  /* 0x000000800060a947 */ /* 0x000fea0003800000 */
[----:B------:R-:W-:-:S13]  /*0610*/  ISETP.GT.U32.AND P0, PT, R8, 0x1, PT ;  /* 0x000000010800780c */ /* 0x000fda0003f04070 */
[----:B0-----:R-:W-:Y:S05]  /*0620*/  @P0 EXIT ;  /* 0x000000000000094d */ /* 0x001fea0003800000 */
[----:B------:R-:W-:Y:S01]  /*0630*/  ULDC.64 UR4, c[0x0][0x650] ;  /* 0x0001940000047ab9 */ /* 0x000fe20000000a00 */
[----:B------:R-:W-:Y:S01]  /*0640*/  PRMT R0, RZ, 0x7610, R0 ;  /* 0x00007610ff007816 */ /* 0x000fe20000000000 */
[----:B------:R-:W-:Y:S01]  /*0650*/  IMAD.MOV.U32 R153, RZ, RZ, -0x1 ;  /* 0xffffffffff997424 */ /* 0x000fe200078e00ff */
[----:B------:R-:W-:Y:S01]  /*0660*/  ISETP.GE.U32.AND P0, PT, R16, UR4, PT ;  /* 0x0000000410007c0c */ /* 0x000fe2000bf06070 */
[----:B------:R-:W-:Y:S02]  /*0670*/  IMAD.MOV.U32 R152, RZ, RZ, -0x1 ;  /* 0xffffffffff987424 */ /* 0x000fe400078e00ff */
[----:B------:R-:W-:Y:S01]  /*0680*/  IMAD.MOV.U32 R23, RZ, RZ, -0x1 ;  /* 0xffffffffff177424 */ /* 0x000fe200078e00ff */
[----:B------:R-:W-:-:S13]  /*0690*/  ISETP.GE.U32.AND.EX P0, PT, R17, UR5, PT, P0 ;  /* 0x0000000511007c0c */ /* 0x000fda000bf06100 */
[----:B------:R-:W-:Y:S05]  /*06a0*/  @P0 BRA `(.L_x_4) ;  /* 0x0000000400540947 */ /* 0x000fea0003800000 */
[----:B------:R-:W0:Y:S01]  /*06b0*/  LDC.64 R14, c[0x0][0x628] ;  /* 0x00018a00ff0e7b82 */ /* 0x000e220000000a00 */
[----:B------:R-:W-:Y:S02]  /*06c0*/  IMAD.MOV.U32 R6, RZ, RZ, R16 ;  /* 0x000000ffff067224 */ /* 0x000fe400078e0010 */
[----:B------:R-:W-:-:S05]  /*06d0*/  IMAD.MOV.U32 R7, RZ, RZ, R17 ;  /* 0x000000ffff077224 */ /* 0x000fca00078e0011 */
[----:B------:R-:W1:Y:S08]  /*06e0*/  LDC R0, c[0x0][0x630] ;  /* 0x00018c00ff007b82 */ /* 0x000e700000000800 */
[----:B------:R-:W2:Y:S01]  /*06f0*/  LDC.64 R20, c[0x0][0x620] ;  /* 0x00018800ff147b82 */ /* 0x000ea20000000a00 */
[----:B0-----:R-:W-:-:S04]  /*0700*/  ISETP.NE.U32.AND P0, PT, R14, RZ, PT ;  /* 0x000000ff0e00720c */ /* 0x001fc80003f05070 */
[----:B------:R-:W-:-:S13]  /*0710*/  ISETP.NE.AND.EX P0, PT, R15, RZ, PT, P0 ;  /* 0x000000ff0f00720c */ /* 0x000fda0003f05300 */
[----:B-12---:R-:W-:Y:S05]  /*0720*/  @!P0 BRA `(.L_x_5) ;  /* 0x0000000000288947 */ /* 0x006fea0003800000 */
[----:B------:R-:W0:Y:S02]  /*0730*/  LDC R11, c[0x0][0x634] ;  /* 0x00018d00ff0b7b82 */ /* 0x000e240000000800 */
[----:B0-----:R-:W-:-:S05]  /*0740*/  IADD3 R11, P0, R16, R11, RZ ;  /* 0x0000000b100b7210 */ /* 0x001fca0007f1e0ff */
[----:B------:R-:W-:-:S04]  /*0750*/  IMAD.X R13, RZ, RZ, R17, P0 ;  /* 0x000000ffff0d7224 */ /* 0x000fc800000e0611 */
[----:B------:R-:W-:-:S04]  /*0760*/  IMAD.WIDE.U32 R6, R13, R14, RZ ;  /* 0x0000000e0d067225 */ /* 0x000fc800078e00ff */
[----:B------:R-:W-:-:S04]  /*0770*/  IMAD.WIDE.U32 R8, P0, R11, R15, R6 ;  /* 0x0000000f0b087225 */ /* 0x000fc80007800006 */
[----:B------:R-:W-:-:S04]  /*0780*/  IMAD.WIDE.U32 R6, R11, R14, RZ ;  /* 0x0000000e0b067225 */ /* 0x000fc800078e00ff */
[----:B------:R-:W-:Y:S01]  /*0790*/  IMAD.X R11, RZ, RZ, RZ, P0 ;  /* 0x000000ffff0b7224 */ /* 0x000fe200000e06ff */
[----:B------:R-:W-:Y:S01]  /*07a0*/  IADD3 RZ, P0, R7, R8, RZ ;  /* 0x0000000807ff7210 */ /* 0x000fe20007f1e0ff */
[----:B------:R-:W-:-:S04]  /*07b0*/  IMAD.MOV.U32 R10, RZ, RZ, R9 ;  /* 0x000000ffff0a7224 */ /* 0x000fc800078e0009 */
[----:B------:R-:W-:-:S08]  /*07c0*/  IMAD.WIDE.U32.X R6, R13, R15, R10, P0 ;  /* 0x0000000f0d067225 */ /* 0x000fd000000e040a */
.L_x_5:
[-CC-:B------:R-:W-:Y:S01]  /*07d0*/  SHF.R.U64 R23, R6, R0.reuse, R7.reuse ;  /* 0x0000000006177219 */ /* 0x180fe20000001207 */
[----:B------:R-:W0:Y:S01]  /*07e0*/  LDC R10, c[0x0][0x618] ;  /* 0x00018600ff0a7b82 */ /* 0x000e220000000800 */
[----:B------:R-:W-:Y:S01]  /*07f0*/  SHF.R.U32.HI R5, RZ, R0, R7 ;  /* 0x00000000ff057219 */ /* 0x000fe20000011607 */
[----:B------:R-:W-:Y:S01]  /*0800*/  ULDC UR4, c[0x0][0x150] ;  /* 0x0000540000047ab9 */ /* 0x000fe20000000800 */
[----:B------:R-:W-:Y:S02]  /*0810*/  IADD3 R9, P0, RZ, -R23, RZ ;  /* 0x80000017ff097210 */ /* 0x000fe40007f1e0ff */
[----:B------:R-:W-:-:S03]  /*0820*/  I2FP.F32.U32 R0, R4 ;  /* 0x0000000400007245 */ /* 0x000fc60000201000 */
[----:B------:R-:W1:Y:S01]  /*0830*/  LDC.64 R28, c[0x0][0x640] ;  /* 0x00019000ff1c7b82 */ /* 0x000e620000000a00 */
[----:B------:R-:W-:Y:S02]  /*0840*/  IMAD.X R11, RZ, RZ, ~R5, P0 ;  /* 0x000000ffff0b7224 */ /* 0x000fe400000e0e05 */
[----:B------:R-:W-:Y:S01]  /*0850*/  FMUL R0, R0, UR4 ;  /* 0x0000000400007c20 */ /* 0x000fe20008400000 */
[----:B------:R-:W-:Y:S01]  /*0860*/  IMAD.WIDE.U32 R6, R9, R20, R16 ;  /* 0x0000001409067225 */ /* 0x000fe200078e0010 */
[----:B------:R-:W-:-:S03]  /*0870*/  ULDC UR4, c[0x0][0x154] ;  /* 0x0000550000047ab9 */ /* 0x000fc60000000800 */
[----:B------:R-:W-:Y:S01]  /*0880*/  IMAD R8, R11, R20, RZ ;  /* 0x000000140b087224 */ /* 0x000fe200078e02ff */
[----:B------:R-:W2:Y:S01]  /*0890*/  LDC R5, c[0x0][0x144] ;  /* 0x00005100ff057b82 */ /* 0x000ea20000000800 */
[----:B------:R-:W3:Y:S02]  /*08a0*/  F2I.U32.TRUNC.NTZ R0, R0 ;  /* 0x0000000000007305 */ /* 0x000ee4000020f000 */
[----:B------:R-:W-:-:S04]  /*08b0*/  IMAD R9, R9, R21, R8 ;  /* 0x0000001509097224 */ /* 0x000fc800078e0208 */
[----:B------:R-:W-:Y:S01]  /*08c0*/  IMAD.IADD R7, R7, 0x1, R9 ;  /* 0x0000000107077824 */ /* 0x000fe200078e0209 */
[----:B------:R-:W4:Y:S01]  /*08d0*/  LDC R12, c[0x0][0x608] ;  /* 0x00018200ff0c7b82 */ /* 0x000f220000000800 */
[----:B------:R-:W-:-:S03]  /*08e0*/  IMAD.MOV.U32 R9, RZ, RZ, -0x1 ;  /* 0xffffffffff097424 */ /* 0x000fc600078e00ff */
[-CC-:B0-----:R-:W-:Y:S02]  /*08f0*/  SHF.R.U64 R20, R6, R10.reuse, R7.reuse ;  /* 0x0000000a06147219 */ /* 0x181fe40000001207 */
[----:B------:R-:W-:Y:S02]  /*0900*/  I2FP.F32.U32 R6, R3 ;  /* 0x0000000300067245 */ /* 0x000fe40000201000 */
[----:B------:R-:W0:Y:S01]  /*0910*/  LDC R26, c[0x0][0x658] ;  /* 0x00019600ff1a7b82 */ /* 0x000e220000000800 */
[----:B-1----:R-:W-:Y:S01]  /*0920*/  ISETP.NE.U32.AND P0, PT, R28, RZ, PT ;  /* 0x000000ff1c00720c */ /* 0x002fe20003f05070 */
[----:B---3--:R-:W-:Y:S01]  /*0930*/  IMAD.MOV R8, RZ, RZ, -R0 ;  /* 0x000000ffff087224 */ /* 0x008fe200078e0a00 */
[----:B------:R-:W-:Y:S01]  /*0940*/  SHF.R.U32.HI R7, RZ, R10, R7 ;  /* 0x0000000aff077219 */ /* 0x000fe20000011607 */
[----:B------:R-:W-:Y:S01]  /*0950*/  FMUL R6, R6, UR4 ;  /* 0x0000000406067c20 */ /* 0x000fe20008400000 */
[----:B------:R-:W-:-:S03]  /*0960*/  ISETP.NE.AND.EX P0, PT, R29, RZ, PT, P0 ;  /* 0x000000ff1d00720c */ /* 0x000fc60003f05300 */
[----:B------:R-:W1:Y:S01]  /*0970*/  LDC R14, c[0x0][0x148] ;  /* 0x00005200ff0e7b82 */ /* 0x000e620000000800 */
[----:B--2---:R-:W-:-:S07]  /*0980*/  IMAD R0, R5, R8, R4 ;  /* 0x0000000805007224 */ /* 0x004fce00078e0204 */
[----:B------:R-:W2:Y:S01]  /*0990*/  LDC R24, c[0x0][0x600] ;  /* 0x00018000ff187b82 */ /* 0x000ea20000000800 */
[-CC-:B----4-:R-:W-:Y:S02]  /*09a0*/  SHF.R.U64 R30, R20, R12.reuse, R7.reuse ;  /* 0x0000000c141e7219 */ /* 0x190fe40000001207 */
[----:B------:R-:W-:Y:S01]  /*09b0*/  SHF.R.U32.HI R5, RZ, R12, R7 ;  /* 0x0000000cff057219 */ /* 0x000fe20000011607 */
[----:B------:R-:W-:Y:S01]  /*09c0*/  IMAD.MOV.U32 R7, RZ, RZ, 0x1 ;  /* 0x00000001ff077424 */ /* 0x000fe200078e00ff */
[----:B------:R3:W4:Y:S03]  /*09d0*/  F2I.U32.TRUNC.NTZ R12, R6 ;  /* 0x00000006000c7305 */ /* 0x000726000020f000 */
[----:B------:R-:W1:Y:S01]  /*09e0*/  LDC R15, c[0x0][0x648] ;  /* 0x00019200ff0f7b82 */ /* 0x000e620000000800 */
[-C--:B0-----:R-:W-:Y:S02]  /*09f0*/  SHF.L.U32 R4, R9, R26.reuse, RZ ;  /* 0x0000001a09047219 */ /* 0x081fe400000006ff */
[----:B------:R-:W-:-:S02]  /*0a00*/  SHF.R.U64 R32, R30, R26, R5 ;  /* 0x0000001a1e207219 */ /* 0x000fc40000001205 */
[----:B------:R-:W-:Y:S02]  /*0a10*/  LOP3.LUT R11, RZ, R4, RZ, 0x33, !PT ;  /* 0x00000004ff0b7212 */ /* 0x000fe400078e33ff */
[-C--:B------:R-:W-:Y:S01]  /*0a20*/  SHF.R.U32.HI R5, RZ, R26.reuse, R5 ;  /* 0x0000001aff057219 */ /* 0x080fe20000011605 */
[----:B------:R-:W0:Y:S01]  /*0a30*/  LDC R21, c[0x0][0x638] ;  /* 0x00018e00ff157b82 */ /* 0x000e220000000800 */
[----:B------:R-:W-:Y:S01]  /*0a40*/  SHF.L.U32 R10, R7, R26, RZ ;  /* 0x0000001a070a7219 */ /* 0x000fe200000006ff */
[----:B------:R-:W-:-:S06]  /*0a50*/  IMAD.MOV.U32 R4, RZ, RZ, R32 ;  /* 0x000000ffff047224 */ /* 0x000fcc00078e0020 */
[----:B------:R-:W0:Y:S01]  /*0a60*/  LDC R153, c[0x0][0x610] ;  /* 0x00018400ff997b82 */ /* 0x000e220000000800 */
[----:B---34-:R-:W-:Y:S05]  /*0a70*/  @!P0 BRA `(.L_x_6) ;  /* 0x0000000000288947 */ /* 0x018fea0003800000 */
[----:B------:R-:W3:Y:S02]  /*0a80*/  LDC R9, c[0x0][0x64c] ;  /* 0x00019300ff097b82 */ /* 0x000ee40000000800 */
[----:B---3--:R-:W-:-:S05]  /*0a90*/  IADD3 R9, P0, R32, R9, RZ ;  /* 0x0000000920097210 */ /* 0x008fca0007f1e0ff */
        /* <DEDUP_REMOVED lines=8> */
.L_x_6:
[----:B-1----:R-:W-:Y:S01]  /*0b20*/  SHF.R.U64 R4, R4, R15, R5 ;  /* 0x0000000f04047219 */ /* 0x002fe20000001205 */
[----:B--2---:R-:W-:Y:S01]  /*0b30*/  VIADD R5, R24, 0xffffffff ;  /* 0xffffffff18057836 */ /* 0x004fe20000000000 */
[----:B------:R-:W-:Y:S01]  /*0b40*/  LOP3.LUT R11, R30, R11, RZ, 0xc0, !PT ;  /* 0x0000000b1e0b7212 */ /* 0x000fe200078ec0ff */
[----:B------:R-:W-:Y:S02]  /*0b50*/  IMAD.MOV R12, RZ, RZ, -R12 ;  /* 0x000000ffff0c7224 */ /* 0x000fe400078e0a0c */
[----:B------:R-:W-:Y:S02]  /*0b60*/  IMAD.MOV R6, RZ, RZ, -R4 ;  /* 0x000000ffff067224 */ /* 0x000fe400078e0a04 */
[----:B------:R-:W-:Y:S01]  /*0b70*/  IMAD R11, R10, R4, R11 ;  /* 0x000000040a0b7224 */ /* 0x000fe200078e020b */
[----:B------:R-:W-:Y:S01]  /*0b80*/  LOP3.LUT R4, R20, R5, RZ, 0xc0, !PT ;  /* 0x0000000514047212 */ /* 0x000fe200078ec0ff */
[----:B------:R-:W-:Y:S02]  /*0b90*/  @P3 IMAD R0, R14, R12, R3 ;  /* 0x0000000c0e003224 */ /* 0x000fe400078e0203 */
[----:B0-----:R-:W-:-:S02]  /*0ba0*/  IMAD R3, R6, R21, R32 ;  /* 0x0000001506037224 */ /* 0x001fc400078e0220 */
[----:B------:R-:W-:Y:S02]  /*0bb0*/  IMAD R153, R11, R153, R0 ;  /* 0x000000990b997224 */ /* 0x000fe400078e0200 */
[----:B------:R-:W-:Y:S02]  /*0bc0*/  IMAD R4, R3, R24, R4 ;  /* 0x0000001803047224 */ /* 0x000fe400078e0204 */
[----:B------:R-:W-:-:S03]  /*0bd0*/  IMAD.MOV.U32 R0, RZ, RZ, 0x1 ;  /* 0x00000001ff007424 */ /* 0x000fc600078e00ff */
[----:B------:R-:W-:Y:S02]  /*0be0*/  SEL R152, R4, R153, !P3 ;  /* 0x0000009904987207 */ /* 0x000fe40005800000 */
[----:B------:R-:W-:-:S07]  /*0bf0*/  SEL R153, R153, R4, !P3 ;  /* 0x0000000499997207 */ /* 0x000fce0005800000 */
.L_x_4:
[----:B------:R-:W-:-:S08]  /*0c00*/  NOP ;  /* 0x0000000000007918 */ /* 0x000fd00000000000 */
[----:B------:R-:W0:Y:S02]  /*0c10*/  USETMAXREG.TRY_ALLOC.CTAPOOL UP0, 0xe8 ;  /* 0x000000e8000079c8 */ /* 0x000e240008000600 */
[----:B0-----:R-:W-:-:S13]  /*0c20*/  PLOP3.LUT P0, PT, PT, PT, UP0, 0x80, 0x0 ;  /* 0x000000000000781c */ /* 0x001fda0003f0f008 */
[----:B------:R-:W-:Y:S05]  /*0c30*/  @!P0 BRA `(.L_x_4) ;  /* 0xfffffffc00f08947 */ /* 0x000fea000383ffff */
[----:B------:R-:W-:Y:S01]  /*0c40*/  ULDC.64 UR4, c[0x0][0x598] ;  /* 0x0001660000047ab9 */ /* 0x000fe20000000a00 */
[----:B------:R-:W-:Y:S01]  /*0c50*/  ULDC.64 UR36, c[0x0][0x208] ;  /* 0x0000820000247ab9 */ /* 0x000fe20000000a00 */
[----:B------:R-:W-:-:S04]  /*0c60*/  ISETP.NE.U32.AND P0, PT, RZ, UR4, PT ;  /* 0x00000004ff007c0c */ /* 0x000fc8000bf05070 */
[----:B------:R-:W-:-:S13]  /*0c70*/  ISETP.NE.AND.EX P0, PT, RZ, UR5, PT, P0 ;  /* 0x00000005ff007c0c */ /* 0x000fda000bf05300 */
[----:B------:R-:W-:Y:S05]  /*0c80*/  @!P0 BRA `(.L_x_7) ;  /* 0x00000000001c8947 */ /* 0x000fea0003800000 */
[----:B------:R-:W0:Y:S02]  /*0c90*/  LDC.64 R4, c[0x0][0x598] ;  /* 0x00016600ff047b82 */ /* 0x000e240000000a00 */
[----:B0-----:R-:W2:Y:S02]  /*0ca0*/  LDG.E.64 R4, desc[UR36][R4.64] ;  /* 0x0000002404047981 */ /* 0x001ea4000c1e1b00 */
[----:B--2---:R-:W-:-:S04]  /*0cb0*/  ISETP.NE.U32.AND P0, PT, R4, RZ, PT ;  /* 0x000000ff0400720c */ /* 0x004fc80003f05070 */
[----:B------:R-:W-:-:S13]  /*0cc0*/  ISETP.NE.AND.EX P0, PT, R5, RZ, PT, P0 ;  /* 0x000000ff0500720c */ /* 0x000fda0003f05300 */
[----:B------:R-:W-:Y:S05]  /*0cd0*/  @!P0 BRA `(.L_x_7) ;  /* 0x0000000000088947 */ /* 0x000fea0003800000 */
[----:B------:R0:W5:Y:S01]  /*0ce0*/  LD.E R154, desc[UR36][R4.64] ;  /* 0x00000024049a7980 */ /* 0x000162000c101900 */
[----:B------:R-:W-:Y:S05]  /*0cf0*/  BRA `(.L_x_8) ;  /* 0x0000000000247947 */ /* 0x000fea0003800000 */
.L_x_7:
[----:B------:R-:W-:Y:S02]  /*0d00*/  ULDC.64 UR4, c[0x0][0x588] ;  /* 0x0001620000047ab9 */ /* 0x000fe40000000a00 */
[----:B------:R-:W-:-:S04]  /*0d10*/  ISETP.NE.U32.AND P0, PT, RZ, UR4, PT ;  /* 0x00000004ff007c0c */ /* 0x000fc8000bf05070 */
[----:B------:R-:W-:-:S13]  /*0d20*/  ISETP.NE.AND.EX P0, PT, RZ, UR5, PT, P0 ;  /* 0x00000005ff007c0c */ /* 0x000fda000bf05300 */
[----:B------:R-:W-:Y:S05]  /*0d30*/  @!P0 BRA `(.L_x_9) ;  /* 0x00000000000c8947 */ /* 0x000fea0003800000 */
[----:B------:R-:W0:Y:S02]  /*0d40*/  LDC.64 R154, c[0x0][0x588] ;  /* 0x00016200ff9a7b82 */ /* 0x000e240000000a00 */
[----:B0-----:R1:W5:Y:S01]  /*0d50*/  LDG.E R154, desc[UR36][R154.64] ;  /* 0x000000249a9a7981 */ /* 0x001362000c1e1900 */
[----:B------:R-:W-:Y:S05]  /*0d60*/  BRA `(.L_x_8) ;  /* 0x0000000000087947 */ /* 0x000fea0003800000 */
.L_x_9:
[----:B------:R-:W-:Y:S02]  /*0d70*/  ULDC UR4, c[0x0][0x580] ;  /* 0x0001600000047ab9 */ /* 0x000fe40000000800 */
[----:B------:R-:W-:-:S07]  /*0d80*/  IMAD.U32 R154, RZ, RZ, UR4 ;  /* 0x00000004ff9a7e24 */ /* 0x000fce000f8e00ff */
.L_x_8:
[----:B------:R-:W-:Y:S02]  /*0d90*/  ULDC.64 UR4, c[0x0][0x5a0] ;  /* 0x0001680000047ab9 */ /* 0x000fe40000000a00 */
[----:B------:R-:W-:-:S04]  /*0da0*/  ISETP.NE.U32.AND P0, PT, RZ, UR4, PT ;  /* 0x00000004ff007c0c */ /* 0x000fc8000bf05070 */
[----:B------:R-:W-:-:S13]  /*0db0*/  ISETP.NE.AND.EX P0, PT, RZ, UR5, PT, P0 ;  /* 0x00000005ff007c0c */ /* 0x000fda000bf05300 */
[----:B------:R-:W-:Y:S05]  /*0dc0*/  @!P0 BRA `(.L_x_10) ;  /* 0x00000000001c8947 */ /* 0x000fea0003800000 */
[----:B0-----:R-:W0:Y:S02]  /*0dd0*/  LDC.64 R4, c[0x0][0x5a0] ;  /* 0x00016800ff047b82 */ /* 0x001e240000000a00 */
[----:B0-----:R-:W2:Y:S02]  /*0de0*/  LDG.E.64 R4, desc[UR36][R4.64] ;  /* 0x0000002404047981 */ /* 0x001ea4000c1e1b00 */
[----:B--2---:R-:W-:-:S04]  /*0df0*/  ISETP.NE.U32.AND P0, PT, R4, RZ, PT ;  /* 0x000000ff0400720c */ /* 0x004fc80003f05070 */
[----:B------:R-:W-:-:S13]  /*0e00*/  ISETP.NE.AND.EX P0, PT, R5, RZ, PT, P0 ;  /* 0x000000ff0500720c */ /* 0x000fda0003f05300 */
[----:B------:R-:W-:Y:S05]  /*0e10*/  @!P0 BRA `(.L_x_10) ;  /* 0x0000000000088947 */ /* 0x000fea0003800000 */
[----:B-1----:R0:W5:Y:S01]  /*0e20*/  LD.E R155, desc[UR36][R4.64] ;  /* 0x00000024049b7980 */ /* 0x002162000c101900 */
[----:B------:R-:W-:Y:S05]  /*0e30*/  BRA `(.L_x_11) ;  /* 0x0000000000247947 */ /* 0x000fea0003800000 */
.L_x_10:
[----:B------:R-:W-:Y:S02]  /*0e40*/  ULDC.64 UR4, c[0x0][0x590] ;  /* 0x0001640000047ab9 */ /* 0x000fe40000000a00 */
[----:B------:R-:W-:-:S04]  /*0e50*/  ISETP.NE.U32.AND P0, PT, RZ, UR4, PT ;  /* 0x00000004ff007c0c */ /* 0x000fc8000bf05070 */
[----:B------:R-:W-:-:S13]  /*0e60*/  ISETP.NE.AND.EX P0, PT, RZ, UR5, PT, P0 ;  /* 0x00000005ff007c0c */ /* 0x000fda000bf05300 */
[----:B------:R-:W-:Y:S05]  /*0e70*/  @!P0 BRA `(.L_x_12) ;  /* 0x00000000000c8947 */ /* 0x000fea0003800000 */
[----:B0-----:R-:W1:Y:S02]  /*0e80*/  LDC.64 R4, c[0x0][0x590] ;  /* 0x00016400ff047b82 */ /* 0x001e640000000a00 */
[----:B-1----:R1:W5:Y:S01]  /*0e90*/  LDG.E R155, desc[UR36][R4.64] ;  /* 0x00000024049b7981 */ /* 0x002362000c1e1900 */
[----:B------:R-:W-:Y:S05]  /*0ea0*/  BRA `(.L_x_11) ;  /* 0x0000000000087947 */ /* 0x000fea0003800000 */
.L_x_12:
[----:B------:R-:W-:Y:S02]  /*0eb0*/  ULDC UR4, c[0x0][0x584] ;  /* 0x0001610000047ab9 */ /* 0x000fe40000000800 */
[----:B-1----:R-:W-:-:S07]  /*0ec0*/  IMAD.U32 R155, RZ, RZ, UR4 ;  /* 0x00000004ff9b7e24 */ /* 0x002fce000f8e00ff */
.L_x_11:
[----:B------:R-:W-:-:S13]  /*0ed0*/  LOP3.LUT P0, RZ, R0, 0xff, RZ, 0xc0, !PT ;  /* 0x000000ff00ff7812 */ /* 0x000fda000780c0ff */
[----:B------:R-:W-:Y:S05]  /*0ee0*/  @!P0 EXIT ;  /* 0x000000000000894d */ /* 0x000fea0003800000 */
[----:B------:R-:W-:Y:S01]  /*0ef0*/  ULDC UR4, c[0x0][0x28c] ;  /* 0x0000a30000047ab9 */ /* 0x000fe20000000800 */
[----:B------:R-:W-:Y:S01]  /*0f00*/  LOP3.LUT R160, R19, 0x1, RZ, 0xfc, !PT ;  /* 0x0000000113a07812 */ /* 0x000fe200078efcff */
[----:B------:R-:W-:Y:S01]  /*0f10*/  UIADD3 UR4, UR4, 0x1f, URZ ;  /* 0x0000001f04047890 */ /* 0x000fe2000fffe03f */
[----:B------:R-:W-:Y:S01]  /*0f20*/  UMOV UR38, URZ ;  /* 0x0000003f00267c82 */ /* 0x000fe20008000000 */
[----:B------:R-:W-:Y:S02]  /*0f30*/  UMOV UR39, URZ ;  /* 0x0000003f00277c82 */ /* 0x000fe40008000000 */
[----:B------:R-:W-:-:S04]  /*0f40*/  USHF.R.S32.HI UR5, URZ, 0x1f, UR4 ;  /* 0x0000001f3f057899 */ /* 0x000fc80008011404 */
[----:B------:R-:W-:-:S04]  /*0f50*/  ULEA.HI UR5, UR5, UR4, URZ, 0x5 ;  /* 0x0000000405057291 */ /* 0x000fc8000f8f283f */
[----:B------:R-:W-:-:S12]  /*0f60*/  USHF.R.S32.HI UR40, URZ, 0x5, UR5 ;  /* 0x000000053f287899 */ /* 0x000fd80008011405 */
.L_x_286:
[----:B------:R-:W-:Y:S01]  /*0f70*/  LOP3.LUT R0, R18, 0x80, RZ, 0xc0, !PT ;  /* 0x0000008012007812 */ /* 0x000fe200078ec0ff */
[----:B--2---:R-:W2:Y:S01]  /*0f80*/  S2UR UR7, SR_CgaCtaId ;  /* 0x00000000000779c3 */ /* 0x004ea20000008800 */
[----:B------:R-:W-:Y:S02]  /*0f90*/  UMOV UR6, 0x400 ;  /* 0x0000040000067882 */ /* 0x000fe40000000000 */
[----:B------:R-:W-:-:S06]  /*0fa0*/  SHF.R.U32.HI R0, RZ, 0x7, R0 ;  /* 0x00000007ff007819 */ /* 0x000fcc0000011600 */
[----:B---3--:R-:W3:Y:S01]  /*0fb0*/  SHFL.IDX PT, R0, R0, RZ, 0x1f ;  /* 0x00001fff00007589 */ /* 0x008ee200000e0000 */
[----:B--2---:R-:W-:Y:S01]  /*0fc0*/  ULEA UR42, UR7, UR6, 0x18 ;  /* 0x00000006072a7291 */ /* 0x004fe2000f8ec03f */
[----:B---3--:R-:W-:-:S13]  /*0fd0*/  R2UR UR4, R0 ;  /* 0x00000000000472ca */ /* 0x008fda00000e0000 */
[----:B------:R-:W-:-:S04]  /*0fe0*/  ULEA.HI UR5, UR4, UR4, URZ, 0x1 ;  /* 0x0000000404057291 */ /* 0x000fc8000f8f083f */
[----:B------:R-:W-:-:S04]  /*0ff0*/  ULOP3.LUT UR5, UR5, 0x7fffe, URZ, 0xc0, !UPT ;  /* 0x0007fffe05057892 */ /* 0x000fc8000f8ec03f */
[----:B------:R-:W-:-:S03]  /*1000*/  UIADD3 UR5, UR4, -UR5, URZ ;  /* 0x8000000504057290 */ /* 0x000fc6000fffe03f */
[----:B------:R-:W-:Y:S01]  /*1010*/  ULDC UR4, c[0x0][0x28c] ;  /* 0x0000a30000047ab9 */ /* 0x000fe20000000800 */
[----:B------:R-:W-:Y:S01]  /*1020*/  ULEA UR5, UR5, UR42, 0xd ;  /* 0x0000002a05057291 */ /* 0x000fe2000f8e683f */
[----:B------:R-:W-:-:S03]  /*1030*/  ISETP.LT.AND P0, PT, RZ, UR4, PT ;  /* 0x00000004ff007c0c */ /* 0x000fc6000bf01270 */
[----:B------:R-:W-:-:S04]  /*1040*/  UIADD3 UR5, UR5, 0x180, URZ ;  /* 0x0000018005057890 */ /* 0x000fc8000fffe03f */
[----:B------:R-:W-:-:S04]  /*1050*/  USHF.R.U32.HI UR5, URZ, 0x4, UR5 ;  /* 0x000000043f057899 */ /* 0x000fc80008011605 */
[----:B------:R-:W-:Y:S02]  /*1060*/  ULOP3.LUT UR41, UR5, 0x3fff, URZ, 0xc0, !UPT ;  /* 0x00003fff05297892 */ /* 0x000fe4000f8ec03f */
[----:B-1--4-:R-:W-:Y:S10]  /*1070*/  @P0 BRA `(.L_x_13) ;  /* 0x0000000000400947 */ /* 0x012ff40003800000 */
[----:B------:R-:W-:Y:S01]  /*1080*/  MOV R0, 0x0 ;  /* 0x0000000000007802 */ /* 0x000fe20000000f00 */
[----:B------:R-:W-:Y:S01]  /*1090*/  ULDC.64 UR4, c[0x4][0x68] ;  /* 0x01001a0000047ab9 */ /* 0x000fe20000000a00 */
[----:B------:R-:W-:Y:S01]  /*10a0*/  ULDC.64 UR6, c[0x4][0x8] ;  /* 0x0100020000067ab9 */ /* 0x000fe20000000a00 */
[----:B01----:R-:W-:Y:S01]  /*10b0*/  IMAD.U32 R4, RZ, RZ, UR4 ;  /* 0x00000004ff047e24 */ /* 0x003fe2000f8e00ff */
[----:B------:R0:W1:Y:S01]  /*10c0*/  LDC.64 R14, c[0x4][R0] ;  /* 0x01000000000e7b82 */ /* 0x0000620000000a00 */
[----:B------:R-:W-:Y:S01]  /*10d0*/  IMAD.U32 R5, RZ, RZ, UR5 ;  /* 0x00000005ff057e24 */ /* 0x000fe2000f8e00ff */
[----:B------:R-:W-:Y:S01]  /*10e0*/  ULDC.64 UR4, c[0x4][0x70] ;  /* 0x01001c0000047ab9 */ /* 0x000fe20000000a00 */
[----:B------:R-:W-:Y:S02]  /*10f0*/  IMAD.U32 R10, RZ, RZ, UR6 ;  /* 0x00000006ff0a7e24 */ /* 0x000fe4000f8e00ff */
[----:B------:R-:W-:Y:S02]  /*1100*/  IMAD.U32 R6, RZ, RZ, UR4 ;  /* 0x00000004ff067e24 */ /* 0x000fe4000f8e00ff */
[----:B------:R-:W-:-:S02]  /*1110*/  IMAD.U32 R7, RZ, RZ, UR5 ;  /* 0x00000005ff077e24 */ /* 0x000fc4000f8e00ff */
[----:B------:R-:W-:Y:S02]  /*1120*/  IMAD.U32 R11, RZ, RZ, UR7 ;  /* 0x00000007ff0b7e24 */ /* 0x000fe4000f8e00ff */
[----:B------:R-:W-:Y:S02]  /*1130*/  IMAD.MOV.U32 R8, RZ, RZ, 0x1e1 ;  /* 0x000001e1ff087424 */ /* 0x000fe400078e00ff */
[----:B------:R-:W-:Y:S02]  /*1140*/  IMAD.MOV.U32 R12, RZ, RZ, 0x1 ;  /* 0x00000001ff0c7424 */ /* 0x000fe400078e00ff */
[----:B0-----:R-:W-:-:S07]  /*1150*/  IMAD.MOV.U32 R13, RZ, RZ, RZ ;  /* 0x000000ffff0d7224 */ /* 0x001fce00078e00ff */
[----:B------:R-:W-:-:S07]  /*1160*/  LEPC R20, `(.L_x_13) ;  /* 0x000000001014794e */ /* 0x000fce0000000000 */
[----:B-1---5:R-:W-:Y:S05]  /*1170*/  CALL.ABS.NOINC R14 ;  /* 0x000000000e007343 */ /* 0x022fea0003c00000 */
.L_x_13:
[----:B------:R-:W-:-:S13]  /*1180*/  ISETP.NE.AND P0, PT, R160, 0x3, PT ;  /* 0x00000003a000780c */ /* 0x000fda0003f05270 */
[----:B------:R-:W-:Y:S05]  /*1190*/  @!P0 BRA `(.L_x_14) ;  /* 0x0000000000048947 */ /* 0x000fea0003800000 */
[----:B------:R-:W-:Y:S01]  /*11a0*/  BPT.TRAP 0x1 ;  /* 0x000000040000795c */ /* 0x000fe20000300000 */
.L_x_14:
[----:B------:R-:W-:Y:S02]  /*11b0*/  IMAD.U32 R3, RZ, RZ, UR39 ;  /* 0x00000027ff037e24 */ /* 0x000fe4000f8e00ff */
[----:B------:R-:W-:-:S03]  /*11c0*/  IMAD.U32 R0, RZ, RZ, UR38 ;  /* 0x00000026ff007e24 */ /* 0x000fc6000f8e00ff */
[----:B------:R-:W-:Y:S02]  /*11d0*/  LEA R3, R3, UR42, 0x3 ;  /* 0x0000002a03037c11 */ /* 0x000fe4000f8e18ff */
[----:B------:R-:W-:-:S04]  /*11e0*/  SHF.L.U32 R0, R0, 0x1f, RZ ;  /* 0x0000001f00007819 */ /* 0x000fc800000006ff */
[----:B------:R2:W3:Y:S01]  /*11f0*/  SYNCS.PHASECHK.TRANS64.TRYWAIT P1, [R3+URZ], R0 ;  /* 0x00000000030075a7 */ /* 0x0004e2000802017f */
[----:B------:R-:W-:Y:S05]  /*1200*/  @!P0 BRA `(.L_x_15) ;  /* 0x0000000000048947 */ /* 0x000fea0003800000 */
[----:B------:R-:W-:Y:S01]  /*1210*/  BPT.TRAP 0x1 ;  /* 0x000000040000795c */ /* 0x000fe20000300000 */
.L_x_15:
[----:B---3--:R-:W-:Y:S05]  /*1220*/  @P1 BRA `(.L_x_16) ;  /* 0x0000000000081947 */ /* 0x008fea0003800000 */
[----:B------:R-:W3:Y:S02]  /*1230*/  SYNCS.PHASECHK.TRANS64.TRYWAIT P1, [R3+URZ], R0 ;  /* 0x00000000030075a7 */ /* 0x000ee4000802017f */
[----:B---3--:R-:W-:Y:S05]  /*1240*/  @!P1 BRA `(.L_x_17) ;  /* 0x0000008c00249947 */ /* 0x008fea0003800000 */
.L_x_16:
[----:B------:R-:W-:-:S04]  /*1250*/  UISETP.LT.AND UP0, UPT, UR40, 0x1, UPT ;  /* 0x000000012800788c */ /* 0x000fc8000bf01270 */
[----:B------:R-:W-:-:S04]  /*1260*/  USEL UR4, UR40, 0x1, UP0 ;  /* 0x0000000128047887 */ /* 0x000fc80008000000 */
[----:B------:R-:W-:-:S06]  /*1270*/  UIADD3 UR4, UR40, -UR4, URZ ;  /* 0x8000000428047290 */ /* 0x000fcc000fffe03f */
[----:B--23--:R-:W-:Y:S01]  /*1280*/  IMAD.U32 R0, RZ, RZ, UR4 ;  /* 0x00000004ff007e24 */ /* 0x00cfe2000f8e00ff */
[----:B------:R-:W-:Y:S05]  /*1290*/  WARPSYNC.ALL ;  /* 0x0000000000007948 */ /* 0x000fea0003800000 */
[----:B------:R-:W-:Y:S01]  /*12a0*/  ISETP.GE.AND P1, PT, R0, 0x1, PT ;  /* 0x000000010000780c */ /* 0x000fe20003f26270 */
[----:B------:R-:W-:Y:S01]  /*12b0*/  UIADD3 UR4, UR42, 0x18180, URZ ;  /* 0x000181802a047890 */ /* 0x000fe2000fffe03f */
[----:B------:R-:W-:Y:S01]  /*12c0*/  WARPGROUP.ARRIVE ;  /* 0x00000000000079c5 */ /* 0x000fe20000000000 */
[----:B------:R-:W-:Y:S01]  /*12d0*/  UMOV UR9, 0x40000040 ;  /* 0x4000004000097882 */ /* 0x000fe20000000000 */
[----:B------:R-:W-:Y:S01]  /*12e0*/  UMOV UR11, 0x40000040 ;  /* 0x40000040000b7882 */ /* 0x000fe20000000000 */
[----:B------:R-:W-:-:S04]  /*12f0*/  USHF.R.U32.HI UR4, URZ, 0x4, UR4 ;  /* 0x000000043f047899 */ /* 0x000fc80008011604 */
[----:B------:R-:W-:Y:S02]  /*1300*/  ULOP3.LUT UR5, UR4, 0x3fff, URZ, 0xc0, !UPT ;  /* 0x00003fff04057892 */ /* 0x000fe4000f8ec03f */
[----:B------:R-:W-:Y:S02]  /*1310*/  ULOP3.LUT UR4, UR41, 0x10000, URZ, 0xfc, !UPT ;  /* 0x0001000029047892 */ /* 0x000fe4000f8efc3f */
[----:B------:R-:W-:Y:S02]  /*1320*/  ULOP3.LUT UR5, UR5, 0x10000, URZ, 0xfc, !UPT ;  /* 0x0001000005057892 */ /* 0x000fe4000f8efc3f */
[----:B------:R-:W-:Y:S02]  /*1330*/  ULEA UR6, UR39, UR4, 0xa ;  /* 0x0000000427067291 */ /* 0x000fe4000f8e503f */
[----:B------:R-:W-:-:S05]  /*1340*/  ULEA UR7, UR39, UR5, 0xb ;  /* 0x0000000527077291 */ /* 0x000fca000f8e583f */
[----:B------:R-:W-:Y:S02]  /*1350*/  UMOV UR8, UR6 ;  /* 0x0000000600087c82 */ /* 0x000fe40008000000 */
[----:B------:R-:W-:Y:S02]  /*1360*/  UMOV UR10, UR7 ;  /* 0x00000007000a7c82 */ /* 0x000fe40008000000 */
[----:B------:R-:W-:Y:S01]  /*1370*/  HGMMA.64x256x8.F32.TF32 R24, gdesc[UR8], RZ, !UPT, gsb0 ;  /* 0x07e00000081879f0 */ /* 0x000fe2000c0028ff */
[----:B------:R-:W-:Y:S02]  /*1380*/  UIADD3 UR8, UR6, 0x2, URZ ;  /* 0x0000000206087890 */ /* 0x000fe4000fffe03f */
[----:B------:R-:W-:Y:S01]  /*1390*/  UIADD3 UR10, UR7, 0x2, URZ ;  /* 0x00000002070a7890 */ /* 0x000fe2000fffe03f */
[----:B------:R-:W-:Y:S01]  /*13a0*/  UMOV UR9, 0x40000040 ;  /* 0x4000004000097882 */ /* 0x000fe20000000000 */
[----:B------:R-:W-:Y:S01]  /*13b0*/  UMOV UR11, 0x40000040 ;  /* 0x40000040000b7882 */ /* 0x000fe20000000000 */
[----:B------:R-:W-:-:S02]  /*13c0*/  WARPGROUP.DEPBAR.LE gsb0, 0x0 ;  /* 0x00008000000079c5 */ /* 0x000fc40000010000 */
[----:B------:R-:W-:-:S15]  /*13d0*/  WARPGROUP.ARRIVE ;  /* 0x00000000000079c5 */ /* 0x000fde0000000000 */
[----:B------:R-:W-:-:S05]  /*13e0*/  NOP ;  /* 0x0000000000007918 */ /* 0x000fca0000000000 */
[----:B------:R-:W-:Y:S01]  /*13f0*/  HGMMA.64x256x8.F32.TF32 R24, gdesc[UR8], R24, gsb0 ;  /* 0x07e00000081879f0 */ /* 0x000fe20008002818 */
[----:B------:R-:W-:Y:S02]  /*1400*/  UIADD3 UR8, UR6, 0x4, URZ ;  /* 0x0000000406087890 */ /* 0x000fe4000fffe03f */
[----:B------:R-:W-:Y:S01]  /*1410*/  UIADD3 UR10, UR7, 0x4, URZ ;  /* 0x00000004070a7890 */ /* 0x000fe2000fffe03f */
[----:B------:R-:W-:Y:S01]  /*1420*/  UMOV UR9, 0x40000040 ;  /* 0x4000004000097882 */ /* 0x000fe20000000000 */
[----:B------:R-:W-:Y:S01]  /*1430*/  UMOV UR11, 0x40000040 ;  /* 0x40000040000b7882 */ /* 0x000fe20000000000 */
[----:B------:R-:W-:Y:S02]  /*1440*/  WARPGROUP.DEPBAR.LE gsb0, 0x0 ;  /* 0x00008000000079c5 */ /* 0x000fe40000010000 */
        /* <DEDUP_REMOVED lines=10> */
[----:B------:R-:W-:Y:S03]  /*14f0*/  HGMMA.64x256x8.F32.TF32 R24, gdesc[UR8], R24, gsb0 ;  /* 0x07e00000081879f0 */ /* 0x000fe60008002818 */
[----:B------:R-:W-:Y:S02]  /*1500*/  WARPGROUP.DEPBAR.LE gsb0, 0x0 ;  /* 0x00008000000079c5 */ /* 0x000fe40000010000 */
[----:B------:R-:W-:Y:S05]  /*1510*/  @!P1 BRA `(.L_x_18) ;  /* 0x0000000400249947 */ /* 0x000fea0003800000 */
[----:B------:R-:W-:-:S04]  /*1520*/  UIADD3 UR6, UR39, 0x1, URZ ;  /* 0x0000000127067890 */ /* 0x000fc8000fffe03f */
[----:B------:R-:W-:-:S04]  /*1530*/  UISETP.NE.AND UP0, UPT, UR6, 0x6, UPT ;  /* 0x000000060600788c */ /* 0x000fc8000bf05270 */
[----:B------:R-:W-:Y:S02]  /*1540*/  USEL UR7, URZ, 0x1, UP0 ;  /* 0x000000013f077887 */ /* 0x000fe40008000000 */
[----:B------:R-:W-:Y:S02]  /*1550*/  USEL UR6, UR6, URZ, UP0 ;  /* 0x0000003f06067287 */ /* 0x000fe40008000000 */
[----:B------:R-:W-:-:S06]  /*1560*/  ULOP3.LUT UR7, UR38, UR7, URZ, 0x3c, !UPT ;  /* 0x0000000726077292 */ /* 0x000fcc000f8e3c3f */
[----:B01----:R-:W-:Y:S01]  /*1570*/  IMAD.U32 R5, RZ, RZ, UR7 ;  /* 0x00000007ff057e24 */ /* 0x003fe2000f8e00ff */
[----:B------:R-:W-:-:S06]  /*1580*/  UMOV UR7, UR39 ;  /* 0x0000002700077c82 */ /* 0x000fcc0008000000 */
.L_x_25:
[----:B01----:R-:W-:Y:S05]  /*1590*/  @!P0 BRA `(.L_x_19) ;  /* 0x0000000000048947 */ /* 0x003fea0003800000 */
[----:B------:R-:W-:Y:S01]  /*15a0*/  BPT.TRAP 0x1 ;  /* 0x000000040000795c */ /* 0x000fe20000300000 */
.L_x_19:
[----:B------:R-:W0:Y:S01]  /*15b0*/  S2UR UR9, SR_CgaCtaId ;  /* 0x00000000000979c3 */ /* 0x000e220000008800 */
[----:B------:R-:W-:Y:S01]  /*15c0*/  UMOV UR8, 0x400 ;  /* 0x0000040000087882 */ /* 0x000fe20000000000 */
[----:B------:R-:W-:Y:S01]  /*15d0*/  SHF.L.U32 R3, R5, 0x1f, RZ ;  /* 0x0000001f05037819 */ /* 0x000fe200000006ff */
[----:B0-----:R-:W-:-:S04]  /*15e0*/  ULEA UR14, UR9, UR8, 0x18 ;  /* 0x00000008090e7291 */ /* 0x001fc8000f8ec03f */
[----:B------:R-:W-:-:S09]  /*15f0*/  ULEA UR8, UR6, UR14, 0x3 ;  /* 0x0000000e06087291 */ /* 0x000fd2000f8e183f */
[----:B------:R0:W1:Y:S01]  /*1600*/  SYNCS.PHASECHK.TRANS64.TRYWAIT P1, [UR8], R3 ;  /* 0x00000003ff0075a7 */ /* 0x0000620008020148 */
[----:B------:R-:W-:Y:S05]  /*1610*/  @!P0 BRA `(.L_x_20) ;  /* 0x0000000000048947 */ /* 0x000fea0003800000 */
[----:B------:R-:W-:Y:S01]  /*1620*/  BPT.TRAP 0x1 ;  /* 0x000000040000795c */ /* 0x000fe20000300000 */
.L_x_20:
[----:B-1----:R-:W-:Y:S05]  /*1630*/  @P1 BRA `(.L_x_21) ;  /* 0x0000000000081947 */ /* 0x002fea0003800000 */
[----:B------:R-:W1:Y:S02]  /*1640*/  SYNCS.PHASECHK.TRANS64.TRYWAIT P1, [UR8], R3 ;  /* 0x00000003ff0075a7 */ /* 0x000e640008020148 */
[----:B-1----:R-:W-:Y:S05]  /*1650*/  @!P1 BRA `(.L_x_22) ;  /* 0x0000008800349947 */ /* 0x002fea0003800000 */
.L_x_21:
[----:B------:R-:W-:Y:S01]  /*1660*/  ULEA UR12, UR6, UR4, 0xa ;  /* 0x00000004060c7291 */ /* 0x000fe2000f8e503f */
[----:B------:R-:W-:Y:S01]  /*1670*/  WARPGROUP.ARRIVE ;  /* 0x00000000000079c5 */ /* 0x000fe20000000000 */
[----:B------:R-:W-:Y:S01]  /*1680*/  ULEA UR13, UR6, UR5, 0xb ;  /* 0x00000005060d7291 */ /* 0x000fe2000f8e583f */
[----:B------:R-:W-:Y:S01]  /*1690*/  UMOV UR9, 0x40000040 ;  /* 0x4000004000097882 */ /* 0x000fe20000000000 */
[----:B------:R-:W-:-:S03]  /*16a0*/  UMOV UR11, 0x40000040 ;  /* 0x40000040000b7882 */ /* 0x000fc60000000000 */
[----:B------:R-:W-:Y:S02]  /*16b0*/  UMOV UR8, UR12 ;  /* 0x0000000c00087c82 */ /* 0x000fe40008000000 */
[----:B------:R-:W-:Y:S02]  /*16c0*/  UMOV UR10, UR13 ;  /* 0x0000000d000a7c82 */ /* 0x000fe40008000000 */
[----:B------:R-:W-:Y:S01]  /*16d0*/  HGMMA.64x256x8.F32.TF32 R24, gdesc[UR8], R24, gsb0 ;  /* 0x07e00000081879f0 */ /* 0x000fe20008002818 */
        /* <DEDUP_REMOVED lines=26> */
[----:B------:R-:W-:Y:S01]  /*1880*/  BPT.TRAP 0x1 ;  /* 0x000000040000795c */ /* 0x000fe20000300000 */
.L_x_23:
[----:B------:R-:W-:Y:S01]  /*1890*/  ULEA UR8, UR7, UR14, 0x3 ;  /* 0x0000000e07087291 */ /* 0x000fe2000f8e183f */
[----:B------:R-:W-:-:S03]  /*18a0*/  ISETP.GT.U32.AND P1, PT, R19, 0x1, PT ;  /* 0x000000011300780c */ /* 0x000fc60003f24070 */
[----:B------:R-:W-:-:S04]  /*18b0*/  UIADD3 UR8, UR8, 0x30, URZ ;  /* 0x0000003008087890 */ /* 0x000fc8000fffe03f */
[----:B------:R-:W-:-:S09]  /*18c0*/  UPRMT UR8, URZ, 0x654, UR8 ;  /* 0x000006543f087896 */ /* 0x000fd20008000008 */
[----:B------:R-:W-:Y:S01]  /*18d0*/  SYNCS.ARRIVE.TRANS64.RED.A1T0 RZ, [UR8], RZ ;  /* 0x000000ffffff79a7 */ /* 0x000fe20008100408 */
[----:B------:R-:W-:Y:S05]  /*18e0*/  @P1 BRA `(.L_x_24) ;  /* 0x0000000000041947 */ /* 0x000fea0003800000 */
[----:B------:R-:W-:Y:S01]  /*18f0*/  BPT.TRAP 0x1 ;  /* 0x000000040000795c */ /* 0x000fe20000300000 */
.L_x_24:
[----:B------:R-:W-:Y:S01]  /*1900*/  UIADD3 UR6, UR6, 0x1, URZ ;  /* 0x0000000106067890 */ /* 0x000fe2000fffe03f */
[C---:B------:R-:W-:Y:S01]  /*1910*/  ISETP.GT.AND P1, PT, R0.reuse, 0x1, PT ;  /* 0x000000010000780c */ /* 0x040fe20003f24270 */
[----:B------:R-:W-:Y:S01]  /*1920*/  UIADD3 UR7, UR7, 0x1, URZ ;  /* 0x0000000107077890 */ /* 0x000fe2000fffe03f */
[----:B------:R-:W-:Y:S01]  /*1930*/  VIADD R0, R0, 0xffffffff ;  /* 0xffffffff00007836 */ /* 0x000fe20000000000 */
[----:B------:R-:W-:Y:S02]  /*1940*/  UISETP.NE.AND UP0, UPT, UR6, 0x6, UPT ;  /* 0x000000060600788c */ /* 0x000fe4000bf05270 */
[----:B------:R-:W-:Y:S02]  /*1950*/  UISETP.NE.AND UP1, UPT, UR7, 0x6, UPT ;  /* 0x000000060700788c */ /* 0x000fe4000bf25270 */
[----:B------:R-:W-:Y:S02]  /*1960*/  USEL UR8, URZ, 0x1, UP0 ;  /* 0x000000013f087887 */ /* 0x000fe40008000000 */
[----:B------:R-:W-:-:S02]  /*1970*/  USEL UR6, UR6, URZ, UP0 ;  /* 0x0000003f06067287 */ /* 0x000fc40008000000 */
[----:B------:R-:W-:Y:S02]  /*1980*/  USEL UR7, UR7, URZ, UP1 ;  /* 0x0000003f07077287 */ /* 0x000fe40008800000 */
[----:B------:R-:W-:Y:S01]  /*1990*/  LOP3.LUT R5, R5, UR8, RZ, 0x3c, !PT ;  /* 0x0000000805057c12 */ /* 0x000fe2000f8e3cff */
[----:B------:R-:W-:Y:S09]  /*19a0*/  @P1 BRA `(.L_x_25) ;  /* 0xfffffff800f81947 */ /* 0x000ff2000383ffff */
.L_x_18:
[----:B------:R-:W2:Y:S02]  /*19b0*/  LDC R0, c[0x0][0x28c] ;  /* 0x0000a300ff007b82 */ /* 0x000ea40000000800 */
[----:B--2---:R-:W-:-:S13]  /*19c0*/  ISETP.GE.AND P1, PT, R0, 0x1, PT ;  /* 0x000000010000780c */ /* 0x004fda0003f26270 */
[----:B------:R-:W-:Y:S05]  /*19d0*/  @!P1 BRA `(.L_x_26) ;  /* 0x0000000000489947 */ /* 0x000fea0003800000 */
[----:B------:R-:W-:Y:S05]  /*19e0*/  @!P0 BRA `(.L_x_27) ;  /* 0x0000000000048947 */ /* 0x000fea0003800000 */
[----:B------:R-:W-:Y:S01]  /*19f0*/  BPT.TRAP 0x1 ;  /* 0x000000040000795c */ /* 0x000fe20000300000 */
.L_x_27:
[----:B------:R-:W2:Y:S01]  /*1a00*/  S2UR UR7, SR_CgaCtaId ;  /* 0x00000000000779c3 */ /* 0x000ea20000008800 */
[----:B------:R-:W-:Y:S01]  /*1a10*/  UISETP.LT.AND UP0, UPT, UR40, 0x1, UPT ;  /* 0x000000012800788c */ /* 0x000fe2000bf01270 */
[----:B------:R-:W-:-:S03]  /*1a20*/  ISETP.GT.U32.AND P0, PT, R19, 0x1, PT ;  /* 0x000000011300780c */ /* 0x000fc60003f04070 */
[----:B------:R-:W-:-:S04]  /*1a30*/  USEL UR6, UR40, 0x1, UP0 ;  /* 0x0000000128067887 */ /* 0x000fc80008000000 */
[----:B------:R-:W-:-:S04]  /*1a40*/  UIADD3 UR6, UR39, UR40, -UR6 ;  /* 0x0000002827067290 */ /* 0x000fc8000fffe806 */
[----:B------:R-:W-:-:S04]  /*1a50*/  UIMAD.WIDE.U32 UR4, UR6, -0x55555555, URZ ;  /* 0xaaaaaaab060478a5 */ /* 0x000fc8000f8e003f */
[----:B------:R-:W-:-:S03]  /*1a60*/  USHF.R.U32.HI UR4, URZ, 0x2, UR5 ;  /* 0x000000023f047899 */ /* 0x000fc60008011605 */
[----:B------:R-:W-:Y:S01]  /*1a70*/  UMOV UR5, 0x400 ;  /* 0x0000040000057882 */ /* 0x000fe20000000000 */
[----:B------:R-:W-:Y:S02]  /*1a80*/  UIMAD UR6, UR4, -0x6, UR6 ;  /* 0xfffffffa040678a4 */ /* 0x000fe4000f8e0206 */
[----:B--2---:R-:W-:-:S04]  /*1a90*/  ULEA UR5, UR7, UR5, 0x18 ;  /* 0x0000000507057291 */ /* 0x004fc8000f8ec03f */
[----:B------:R-:W-:-:S04]  /*1aa0*/  ULEA UR6, UR6, UR5, 0x3 ;  /* 0x0000000506067291 */ /* 0x000fc8000f8e183f */
[----:B------:R-:W-:-:S04]  /*1ab0*/  UIADD3 UR6, UR6, 0x30, URZ ;  /* 0x0000003006067890 */ /* 0x000fc8000fffe03f */
[----:B------:R-:W-:-:S09]  /*1ac0*/  UPRMT UR6, URZ, 0x654, UR6 ;  /* 0x000006543f067896 */ /* 0x000fd20008000006 */
[----:B------:R-:W-:Y:S01]  /*1ad0*/  SYNCS.ARRIVE.TRANS64.RED.A1T0 RZ, [UR6], RZ ;  /* 0x000000ffffff79a7 */ /* 0x000fe20008100406 */
[----:B------:R-:W-:Y:S05]  /*1ae0*/  @P0 BRA `(.L_x_26) ;  /* 0x0000000000040947 */ /* 0x000fea0003800000 */
[----:B------:R-:W-:Y:S01]  /*1af0*/  BPT.TRAP 0x1 ;  /* 0x000000040000795c */ /* 0x000fe20000300000 */
.L_x_26:
[----:B------:R-:W2:Y:S01]  /*1b00*/  LDC R7, c[0x0][0x288] ;  /* 0x0000a200ff077b82 */ /* 0x000ea20000000800 */
[----:B01----:R-:W-:Y:S01]  /*1b10*/  SHF.R.U32.HI R3, RZ, 0x2, R18 ;  /* 0x00000002ff037819 */ /* 0x003fe20000011612 */
[----:B------:R-:W-:Y:S01]  /*1b20*/  UIADD3 UR39, UR40, UR39, URZ ;  /* 0x0000002728277290 */ /* 0x000fe2000fffe03f */
[C---:B------:R-:W-:Y:S01]  /*1b30*/  LOP3.LUT R4, R18.reuse, 0x60, RZ, 0xc0, !PT ;  /* 0x0000006012047812 */ /* 0x040fe200078ec0ff */
[----:B------:R-:W-:Y:S01]  /*1b40*/  ULDC UR7, c[0x0][0x284] ;  /* 0x0000a10000077ab9 */ /* 0x000fe20000000800 */
[----:B------:R-:W-:Y:S01]  /*1b50*/  LOP3.LUT R3, R3, 0x7, RZ, 0xc0, !PT ;  /* 0x0000000703037812 */ /* 0x000fe200078ec0ff */
[----:B------:R-:W-:Y:S01]  /*1b60*/  UISETP.GT.U32.AND UP0, UPT, UR39, 0x5, UPT ;  /* 0x000000052700788c */ /* 0x000fe2000bf04070 */
[----:B------:R-:W-:Y:S01]  /*1b70*/  SHF.R.U32.HI R10, RZ, 0x1, R4 ;  /* 0x00000001ff0a7819 */ /* 0x000fe20000011604 */
[----:B------:R-:W-:Y:S01]  /*1b80*/  IMAD.SHL.U32 R4, R18, 0x2, RZ ;  /* 0x0000000212047824 */ /* 0x000fe200078e00ff */
[----:B------:R-:W-:Y:S01]  /*1b90*/  LOP3.LUT R0, R22, 0x1, RZ, 0xc0, !PT ;  /* 0x0000000116007812 */ /* 0x000fe200078ec0ff */
[----:B------:R-:W-:Y:S01]  /*1ba0*/  UISETP.LT.U32.AND UP0, UPT, UR40, 0x6, UP0 ;  /* 0x000000062800788c */ /* 0x000fe20008701070 */
[----:B------:R-:W-:Y:S01]  /*1bb0*/  IADD3 R5, RZ, -R10, -R3 ;  /* 0x8000000aff057210 */ /* 0x000fe20007ffe803 */
[----:B------:R-:W-:Y:S01]  /*1bc0*/  UISETP.GE.U32.AND UP1, UPT, UR40, 0x6, UPT ;  /* 0x000000062800788c */ /* 0x000fe2000bf26070 */
[----:B------:R-:W-:Y:S01]  /*1bd0*/  LOP3.LUT R9, R4, 0x6, RZ, 0xc0, !PT ;  /* 0x0000000604097812 */ /* 0x000fe200078ec0ff */
[C---:B------:R-:W-:Y:S01]  /*1be0*/  IMAD.SHL.U32 R6, R0.reuse, 0x40, RZ ;  /* 0x0000004000067824 */ /* 0x040fe200078e00ff */
[----:B------:R-:W-:Y:S01]  /*1bf0*/  SHF.R.S32.HI R21, RZ, 0x1f, R23 ;  /* 0x0000001fff157819 */ /* 0x000fe20000011417 */
[----:B------:R-:W-:Y:S01]  /*1c00*/  IMAD R11, R0, -0x40, R5 ;  /* 0xffffffc0000b7824 */ /* 0x000fe200078e0205 */
[----:B------:R-:W-:Y:S01]  /*1c10*/  LOP3.LUT R0, R18, 0x3, RZ, 0xc0, !PT ;  /* 0x0000000312007812 */ /* 0x000fe200078ec0ff */
[----:B------:R-:W-:Y:S01]  /*1c20*/  ULDC.64 UR8, c[0x0][0x5d0] ;  /* 0x0001740000087ab9 */ /* 0x000fe20000000a00 */
[----:B------:R-:W-:Y:S01]  /*1c30*/  PRMT R8, R9, 0x6540, R152 ;  /* 0x0000654009087816 */ /* 0x000fe20000000098 */
[----:B------:R-:W-:Y:S01]  /*1c40*/  IMAD.SHL.U32 R152, R152, 0x100, RZ ;  /* 0x0000010098987824 */ /* 0x000fe200078e00ff */
[----:B------:R-:W-:Y:S01]  /*1c50*/  UIMAD.WIDE.U32 UR4, UR39, -0x55555555, URZ ;  /* 0xaaaaaaab270478a5 */ /* 0x000fe2000f8e003f */
[----:B------:R-:W-:Y:S01]  /*1c60*/  IMAD R4, R21, UR8, RZ ;  /* 0x0000000815047c24 */ /* 0x000fe2000f8e02ff */
[----:B------:R-:W-:Y:S01]  /*1c70*/  USEL UR6, URZ, 0x1, !UP0 ;  /* 0x000000013f067887 */ /* 0x000fe2000c000000 */
[----:B--2---:R-:W-:Y:S01]  /*1c80*/  IMAD R13, R0, -0x2, R7 ;  /* 0xfffffffe000d7824 */ /* 0x004fe200078e0207 */
[----:B------:R-:W-:Y:S01]  /*1c90*/  ISETP.GE.AND P0, PT, R152, R7, PT ;  /* 0x000000079800720c */ /* 0x000fe20003f06270 */
[C---:B------:R-:W-:Y:S01]  /*1ca0*/  IMAD.SHL.U32 R0, R153.reuse, 0x80, RZ ;  /* 0x0000008099007824 */ /* 0x040fe200078e00ff */
[----:B------:R-:W-:Y:S01]  /*1cb0*/  SHF.R.S32.HI R9, RZ, 0x1f, R8 ;  /* 0x0000001fff097819 */ /* 0x000fe20000011408 */
[----:B------:R-:W-:Y:S01]  /*1cc0*/  USHF.R.U32.HI UR4, URZ, 0x2, UR5 ;  /* 0x000000023f047899 */ /* 0x000fe20008011605 */
[----:B------:R-:W-:Y:S01]  /*1cd0*/  LOP3.LUT R3, R6, 0x40, R3, 0xe2, !PT ;  /* 0x0000004006037812 */ /* 0x000fe200078ee203 */
[----:B------:R-:W-:Y:S01]  /*1ce0*/  ULOP3.LUT UR38, UR38, UR6, URZ, 0x3c, !UPT ;  /* 0x0000000626267292 */ /* 0x000fe2000f8e3c3f */
[C---:B------:R-:W-:Y:S01]  /*1cf0*/  ISETP.GE.OR P0, PT, R0.reuse, UR7, P0 ;  /* 0x0000000700007c0c */ /* 0x040fe20008706670 */
[----:B------:R-:W-:Y:S01]  /*1d00*/  IMAD.WIDE R6, R153, 0x80, RZ ;  /* 0x0000008099067825 */ /* 0x000fe200078e02ff */
[----:B------:R-:W-:Y:S01]  /*1d10*/  UIMAD UR39, UR4, -0x6, UR39 ;  /* 0xfffffffa042778a4 */ /* 0x000fe2000f8e0227 */
[----:B------:R-:W-:Y:S01]  /*1d20*/  IADD3 R0, -R0, UR7, R11 ;  /* 0x0000000700007c10 */ /* 0x000fe2000fffe10b */
[----:B------:R-:W-:Y:S01]  /*1d30*/  @UP1 ULOP3.LUT UR38, UR38, 0x1, UR4, 0x78, !UPT ;  /* 0x0000000126261892 */ /* 0x000fe2000f8e7804 */
[C---:B------:R-:W-:Y:S01]  /*1d40*/  IMAD R15, R23.reuse, UR9, R4 ;  /* 0x00000009170f7c24 */ /* 0x040fe2000f8e0204 */
[----:B------:R-:W-:Y:S01]  /*1d50*/  LOP3.LUT R167, R6, R3, R10, 0xfe, !PT ;  /* 0x0000000306a77212 */ /* 0x000fe200078efe0a */
[----:B------:R-:W-:-:S04]  /*1d60*/  IMAD.WIDE.U32 R4, R23, UR8, R8 ;  /* 0x0000000817047c25 */ /* 0x000fc8000f8e0008 */
[----:B------:R-:W-:Y:S02]  /*1d70*/  IMAD.IADD R5, R5, 0x1, R15 ;  /* 0x0000000105057824 */ /* 0x000fe400078e020f */
[----:B------:R-:W-:Y:S02]  /*1d80*/  IMAD.IADD R3, R13, 0x1, -R152 ;  /* 0x000000010d037824 */ /* 0x000fe400078e0a98 */
[----:B------:R-:W-:Y:S01]  /*1d90*/  IMAD.MOV.U32 R153, RZ, RZ, -0x1 ;  /* 0xffffffffff997424 */ /* 0x000fe200078e00ff */
[----:B------:R-:W-:Y:S06]  /*1da0*/  @P0 BRA `(.L_x_28) ;  /* 0x0000006000d00947 */ /* 0x000fec0003800000 */
[----:B------:R-:W0:Y:S01]  /*1db0*/  LDC.64 R10, c[0x0][0x5c8] ;  /* 0x00017200ff0a7b82 */ /* 0x000e220000000a00 */
[----:B-----5:R-:W-:Y:S01]  /*1dc0*/  FSETP.NEU.AND P1, PT, R155, RZ, PT ;  /* 0x000000ff9b00720b */ /* 0x020fe20003f2d000 */
[----:B------:R-:W-:Y:S01]  /*1dd0*/  BSSY B0, `(.L_x_28) ;  /* 0x0000631000007945 */ /* 0x000fe20003800000 */
[----:B------:R-:W-:-:S04]  /*1de0*/  ISETP.GT.AND P0, PT, R3, RZ, PT ;  /* 0x000000ff0300720c */ /* 0x000fc80003f04270 */
[----:B------:R-:W-:Y:S01]  /*1df0*/  ISETP.GT.AND P4, PT, R0, RZ, P0 ;  /* 0x000000ff0000720c */ /* 0x000fe20000784270 */
[-C--:B0-----:R-:W-:Y:S02]  /*1e00*/  IMAD R12, R7, R10.reuse, RZ ;  /* 0x0000000a070c7224 */ /* 0x081fe400078e02ff */
[----:B------:R-:W-:-:S04]  /*1e10*/  IMAD.WIDE.U32 R162, R167, R10, R4 ;  /* 0x0000000aa7a27225 */ /* 0x000fc800078e0004 */
[----:B------:R-:W-:-:S04]  /*1e20*/  IMAD R5, R167, R11, R12 ;  /* 0x0000000ba7057224 */ /* 0x000fc800078e020c */
[----:B------:R-:W-:Y:S01]  /*1e30*/  IMAD.IADD R169, R163, 0x1, R5 ;  /* 0x00000001a3a97824 */ /* 0x000fe200078e0205 */
[----:B------:R-:W-:Y:S06]  /*1e40*/  @!P1 BRA `(.L_x_29) ;  /* 0x00000044008c9947 */ /* 0x000fec0003800000 */
[----:B------:R-:W0:Y:S01]  /*1e50*/  LDC.64 R14, c[0x0][0x5b8] ;  /* 0x00016e00ff0e7b82 */ /* 0x000e220000000a00 */
[----:B------:R-:W-:-:S07]  /*1e60*/  ULDC.64 UR4, c[0x0][0x5c0] ;  /* 0x0001700000047ab9 */ /* 0x000fce0000000a00 */
[----:B------:R-:W1:Y:S08]  /*1e70*/  LDC.64 R164, c[0x0][0x5b0] ;  /* 0x00016c00ffa47b82 */ /* 0x000e700000000a00 */
[----:B------:R-:W2:Y:S01]  /*1e80*/  LDC.64 R12, c[0x0][0x5a8] ;  /* 0x00016a00ff0c7b82 */ /* 0x000ea20000000a00 */
[-C--:B0-----:R-:W-:Y:S02]  /*1e90*/  IMAD R4, R21, R14.reuse, RZ ;  /* 0x0000000e15047224 */ /* 0x081fe400078e02ff */
[----:B------:R-:W-:-:S04]  /*1ea0*/  IMAD.WIDE.U32 R20, R23, R14, R8 ;  /* 0x0000000e17147225 */ /* 0x000fc800078e0008 */
[----:B------:R-:W-:Y:S02]  /*1eb0*/  IMAD R161, R23, R15, R4 ;  /* 0x0000000f17a17224 */ /* 0x000fe400078e0204 */
[-C--:B-1----:R-:W-:Y:S02]  /*1ec0*/  IMAD R6, R7, R164.reuse, RZ ;  /* 0x000000a407067224 */ /* 0x082fe400078e02ff */
[----:B------:R-:W-:Y:S02]  /*1ed0*/  IMAD.IADD R21, R21, 0x1, R161 ;  /* 0x0000000115157824 */ /* 0x000fe400078e02a1 */
[C---:B------:R-:W-:Y:S02]  /*1ee0*/  IMAD R163, R167.reuse, R165, R6 ;  /* 0x000000a5a7a37224 */ /* 0x040fe400078e0206 */
[----:B------:R-:W-:-:S04]  /*1ef0*/  IMAD.WIDE.U32 R4, R167, R164, R20 ;  /* 0x000000a4a7047225 */ /* 0x000fc800078e0014 */
[----:B------:R-:W-:Y:S01]  /*1f00*/  IMAD.IADD R5, R5, 0x1, R163 ;  /* 0x0000000105057824 */ /* 0x000fe200078e02a3 */
[----:B--2---:R-:W-:-:S04]  /*1f10*/  LEA R6, P1, R4, R12, 0x2 ;  /* 0x0000000c04067211 */ /* 0x004fc800078210ff */
[----:B------:R-:W-:-:S05]  /*1f20*/  LEA.HI.X R7, R4, R13, R5, 0x2, P1 ;  /* 0x0000000d04077211 */ /* 0x000fca00008f1405 */
[----:B------:R0:W2:Y:S01]  /*1f30*/  @P4 LDG.E.LTC128B R152, desc[UR36][R6.64] ;  /* 0x0000002406984981 */ /* 0x0000a2000c1e1920 */
[----:B------:R-:W-:Y:S01]  /*1f40*/  IMAD.WIDE.U32 R4, R167, R164, R8 ;  /* 0x000000a4a7047225 */ /* 0x000fe200078e0008 */
[----:B------:R-:W-:Y:S01]  /*1f50*/  SHF.L.U64.HI R159, R164, 0x3, R165 ;  /* 0x00000003a49f7819 */ /* 0x000fe200000102a5 */
[----:B------:R-:W-:Y:S01]  /*1f60*/  BSSY B1, `(.L_x_30) ;  /* 0x0000016000017945 */ /* 0x000fe20003800000 */
[----:B------:R-:W-:Y:S01]  /*1f70*/  ISETP.GT.AND P0, PT, R0, 0x8, P0 ;  /* 0x000000080000780c */ /* 0x000fe20000704270 */
[----:B------:R-:W-:Y:S02]  /*1f80*/  IMAD.IADD R5, R163, 0x1, R5 ;  /* 0x00000001a3057824 */ /* 0x000fe400078e0205 */
[----:B------:R-:W-:Y:S02]  /*1f90*/  IMAD.SHL.U32 R158, R164, 0x8, RZ ;  /* 0x00000008a49e7824 */ /* 0x000fe400078e00ff */
[----:B------:R-:W-:Y:S01]  /*1fa0*/  IMAD.WIDE.U32 R156, R23, R14, R4 ;  /* 0x0000000e179c7225 */ /* 0x000fe200078e0004 */
[----:B------:R-:W-:-:S03]  /*1fb0*/  LEA R4, P1, R162, UR4, 0x2 ;  /* 0x00000004a2047c11 */ /* 0x000fc6000f8210ff */
[----:B0-----:R-:W-:Y:S01]  /*1fc0*/  IMAD.IADD R7, R161, 0x1, R157 ;  /* 0x00000001a1077824 */ /* 0x001fe200078e029d */
[----:B------:R-:W-:Y:S01]  /*1fd0*/  LEA.HI.X R5, R162, UR5, R169, 0x2, P1 ;  /* 0x00000005a2057c11 */ /* 0x000fe200088f14a9 */
[----:B------:R-:W-:Y:S01]  /*1fe0*/  IMAD.WIDE.U32 R158, R167, R164, R158 ;  /* 0x000000a4a79e7225 */ /* 0x000fe200078e009e */
[----:B------:R-:W-:Y:S02]  /*1ff0*/  ISETP.GT.AND P1, PT, R3, 0x1, PT ;  /* 0x000000010300780c */ /* 0x000fe40003f24270 */
[----:B------:R-:W-:Y:S01]  /*2000*/  LEA R6, P3, R156, R12, 0x2 ;  /* 0x0000000c9c067211 */ /* 0x000fe200078610ff */
[----:B------:R-:W-:-:S03]  /*2010*/  IMAD.IADD R163, R163, 0x1, R159 ;  /* 0x00000001a3a37824 */ /* 0x000fc600078e029f */
[----:B------:R-:W-:Y:S01]  /*2020*/  LEA.HI.X R7, R156, R13, R7, 0x2, P3 ;  /* 0x0000000d9c077211 */ /* 0x000fe200018f1407 */
[----:B--2---:R-:W-:-:S04]  /*2030*/  FMUL R15, R152, R155 ;  /* 0x0000009b980f7220 */ /* 0x004fc80000400000 */
[----:B------:R-:W-:Y:S01]  /*2040*/  FFMA R157, R24, R154, R15 ;  /* 0x0000009a189d7223 */ /* 0x000fe2000000000f */
[----:B------:R-:W-:-:S04]  /*2050*/  IADD3 R15, P2, R20, R158, RZ ;  /* 0x0000009e140f7210 */ /* 0x000fc80007f5e0ff */
[----:B------:R0:W-:Y:S01]  /*2060*/  @P4 STG.E desc[UR36][R4.64], R157 ;  /* 0x0000009d04004986 */ /* 0x0001e2000c101924 */
[----:B------:R-:W-:Y:S01]  /*2070*/  ISETP.GT.AND P4, PT, R0, RZ, P1 ;  /* 0x000000ff0000720c */ /* 0x000fe20000f84270 */
[----:B------:R-:W-:Y:S01]  /*2080*/  IMAD.X R156, R163, 0x1, R21, P2 ;  /* 0x00000001a39c7824 */ /* 0x000fe200010e0615 */
[----:B------:R-:W-:-:S11]  /*2090*/  LEA R20, P3, R15, R12, 0x2 ;  /* 0x0000000c0f147211 */ /* 0x000fd600078610ff */
[----:B0-----:R-:W-:Y:S05]  /*20a0*/  @!P4 BRA `(.L_x_31) ;  /* 0x000000000004c947 */ /* 0x001fea0003800000 */
[----:B------:R0:W5:Y:S02]  /*20b0*/  LDG.E.LTC128B R152, desc[UR36][R6.64+0x4] ;  /* 0x0000042406987981 */ /* 0x000164000c1e1920 */
.L_x_31:
[----:B------:R-:W-:Y:S05]  /*20c0*/  BSYNC B1 ;  /* 0x0000000000017941 */ /* 0x000fea0003800000 */
.L_x_30:
[----:B-----5:R-:W-:Y:S01]  /*20d0*/  FMUL R24, R152, R155 ;  /* 0x0000009b98187220 */ /* 0x020fe20000400000 */
[----:B------:R-:W-:-:S03]  /*20e0*/  LEA.HI.X R21, R15, R13, R156, 0x2, P3 ;  /* 0x0000000d0f157211 */ /* 0x000fc600018f149c */
[----:B------:R-:W-:-:S05]  /*20f0*/  FFMA R25, R25, R154, R24 ;  /* 0x0000009a19197223 */ /* 0x000fca0000000018 */
[----:B------:R1:W-:Y:S04]  /*2100*/  @P4 STG.E desc[UR36][R4.64+0x4], R25 ;  /* 0x0000041904004986 */ /* 0x0003e8000c101924 */
[----:B------:R-:W2:Y:S01]  /*2110*/  @P0 LDG.E.LTC128B R152, desc[UR36][R20.64] ;  /* 0x0000002414980981 */ /* 0x000ea2000c1e1920 */
[----:B------:R-:W-:Y:S01]  /*2120*/  IADD3 R8, P2, R8, R158, RZ ;  /* 0x0000009e08087210 */ /* 0x000fe20007f5e0ff */
[----:B------:R-:W-:Y:S01]  /*2130*/  BSSY B1, `(.L_x_32) ;  /* 0x0000010000017945 */ /* 0x000fe20003800000 */
[C---:B------:R-:W-:Y:S02]  /*2140*/  SHF.L.U64.HI R11, R10.reuse, 0x5, R11 ;  /* 0x000000050a0b7819 */ /* 0x040fe4000001020b */
[----:B------:R-:W-:Y:S01]  /*2150*/  LEA R10, P3, R10, R4, 0x5 ;  /* 0x000000040a0a7211 */ /* 0x000fe200078628ff */
[----:B------:R-:W-:Y:S01]  /*2160*/  IMAD.X R9, R9, 0x1, R163, P2 ;  /* 0x0000000109097824 */ /* 0x000fe200010e06a3 */
[----:B------:R-:W-:-:S02]  /*2170*/  ISETP.GT.AND P1, PT, R0, 0x8, P1 ;  /* 0x000000080000780c */ /* 0x000fc40000f24270 */
[----:B------:R-:W-:Y:S01]  /*2180*/  ISETP.GT.AND P2, PT, R3, 0x8, PT ;  /* 0x000000080300780c */ /* 0x000fe20003f44270 */
[----:B------:R-:W-:-:S04]  /*2190*/  IMAD.WIDE.U32 R14, R23, R14, R8 ;  /* 0x0000000e170e7225 */ /* 0x000fc800078e0008 */
[----:B------:R-:W-:Y:S01]  /*21a0*/  IMAD.X R11, R11, 0x1, R5, P3 ;  /* 0x000000010b0b7824 */ /* 0x000fe200018e0605 */
[----:B------:R-:W-:Y:S01]  /*21b0*/  LEA R8, P4, R14, R12, 0x2 ;  /* 0x0000000c0e087211 */ /* 0x000fe200078810ff */
[----:B------:R-:W-:Y:S02]  /*21c0*/  IMAD.IADD R15, R161, 0x1, R15 ;  /* 0x00000001a10f7824 */ /* 0x000fe400078e020f */
[----:B--2---:R-:W-:-:S04]  /*21d0*/  FMUL R9, R152, R155 ;  /* 0x0000009b98097220 */ /* 0x004fc80000400000 */
[----:B------:R-:W-:Y:S01]  /*21e0*/  FFMA R21, R26, R154, R9 ;  /* 0x0000009a1a157223 */ /* 0x000fe20000000009 */
[----:B------:R-:W-:-:S04]  /*21f0*/  LEA.HI.X R9, R14, R13, R15, 0x2, P4 ;  /* 0x0000000d0e097211 */ /* 0x000fc800020f140f */
[----:B------:R1:W-:Y:S01]  /*2200*/  @P0 STG.E desc[UR36][R10.64], R21 ;  /* 0x000000150a000986 */ /* 0x0003e2000c101924 */
[----:B------:R-:W-:Y:S05]  /*2210*/  @!P1 BRA `(.L_x_33) ;  /* 0x0000000000049947 */ /* 0x000fea0003800000 */
[----:B------:R2:W5:Y:S02]  /*2220*/  LDG.E.LTC128B R152, desc[UR36][R8.64+0x4] ;  /* 0x0000042408987981 */ /* 0x000564000c1e1920 */
.L_x_33:
[----:B------:R-:W-:Y:S05]  /*2230*/  BSYNC B1 ;  /* 0x0000000000017941 */ /* 0x000fea0003800000 */
.L_x_32:
[----:B-----5:R-:W-:Y:S01]  /*2240*/  FMUL R12, R152, R155 ;  /* 0x0000009b980c7220 */ /* 0x020fe20000400000 */
[----:B------:R-:W-:Y:S01]  /*2250*/  ISETP.GT.AND P3, PT, R0, RZ, P2 ;  /* 0x000000ff0000720c */ /* 0x000fe20001764270 */
[----:B------:R-:W-:Y:S01]  /*2260*/  BSSY B1, `(.L_x_34) ;  /* 0x0000006000017945 */ /* 0x000fe20003800000 */
[----:B------:R-:W-:Y:S01]  /*2270*/  ISETP.GT.AND P0, PT, R3, 0x9, PT ;  /* 0x000000090300780c */ /* 0x000fe20003f04270 */
[----:B------:R-:W-:-:S05]  /*2280*/  FFMA R27, R27, R154, R12 ;  /* 0x0000009a1b1b7223 */ /* 0x000fca000000000c */
[----:B------:R3:W-:Y:S05]  /*2290*/  @P1 STG.E desc[UR36][R10.64+0x4], R27 ;  /* 0x0000041b0a001986 */ /* 0x0007ea000c101924 */
[----:B------:R-:W-:Y:S05]  /*22a0*/  @!P3 BRA `(.L_x_35) ;  /* 0x000000000004b947 */ /* 0x000fea0003800000 */
[----:B------:R4:W5:Y:S02]  /*22b0*/  LDG.E.LTC128B R152, desc[UR36][R6.64+0x20] ;  /* 0x0000202406987981 */ /* 0x000964000c1e1920 */
.L_x_35:
[----:B------:R-:W-:Y:S05]  /*22c0*/  BSYNC B1 ;  /* 0x0000000000017941 */ /* 0x000fea0003800000 */
.L_x_34:
[----:B-----5:R-:W-:Y:S01]  /*22d0*/  FMUL R13, R152, R155 ;  /* 0x0000009b980d7220 */ /* 0x020fe20000400000 */
[----:B------:R-:W-:Y:S01]  /*22e0*/  ISETP.GT.AND P1, PT, R0, RZ, P0 ;  /* 0x000000ff0000720c */ /* 0x000fe20000724270 */
[----:B------:R-:W-:Y:S02]  /*22f0*/  BSSY B1, `(.L_x_36) ;  /* 0x0000005000017945 */ /* 0x000fe40003800000 */
[----:B------:R-:W-:-:S05]  /*2300*/  FFMA R13, R28, R154, R13 ;  /* 0x0000009a1c0d7223 */ /* 0x000fca000000000d */
[----:B------:R0:W-:Y:S05]  /*2310*/  @P3 STG.E desc[UR36][R4.64+0x20], R13 ;  /* 0x0000200d04003986 */ /* 0x0001ea000c101924 */
[----:B------:R-:W-:Y:S05]  /*2320*/  @!P1 BRA `(.L_x_37) ;  /* 0x0000000000049947 */ /* 0x000fea0003800000 */
[----:B------:R0:W5:Y:S02]  /*2330*/  LDG.E.LTC128B R152, desc[UR36][R6.64+0x24] ;  /* 0x0000242406987981 */ /* 0x000164000c1e1920 */
.L_x_37:
[----:B------:R-:W-:Y:S05]  /*2340*/  BSYNC B1 ;  /* 0x0000000000017941 */ /* 0x000fea0003800000 */
.L_x_36:
[----:B-----5:R-:W-:Y:S01]  /*2350*/  FMUL R12, R152, R155 ;  /* 0x0000009b980c7220 */ /* 0x020fe20000400000 */
[----:B------:R-:W-:Y:S01]  /*2360*/  ISETP.GT.AND P2, PT, R0, 0x8, P2 ;  /* 0x000000080000780c */ /* 0x000fe20001744270 */
[----:B------:R-:W-:Y:S02]  /*2370*/  BSSY B1, `(.L_x_38) ;  /* 0x0000005000017945 */ /* 0x000fe40003800000 */
[----:B------:R-:W-:-:S05]  /*2380*/  FFMA R29, R29, R154, R12 ;  /* 0x0000009a1d1d7223 */ /* 0x000fca000000000c */
[----:B------:R0:W-:Y:S05]  /*2390*/  @P1 STG.E desc[UR36][R4.64+0x24], R29 ;  /* 0x0000241d04001986 */ /* 0x0001ea000c101924 */
[----:B------:R-:W-:Y:S05]  /*23a0*/  @!P2 BRA `(.L_x_39) ;  /* 0x000000000004a947 */ /* 0x000fea0003800000 */
[----:B------:R0:W5:Y:S02]  /*23b0*/  LDG.E.LTC128B R152, desc[UR36][R8.64+0x20] ;  /* 0x0000202408987981 */ /* 0x000164000c1e1920 */
.L_x_39:
[----:B------:R-:W-:Y:S05]  /*23c0*/  BSYNC B1 ;  /* 0x0000000000017941 */ /* 0x000fea0003800000 */
.L_x_38:
[----:B0----5:R-:W-:Y:S01]  /*23d0*/  FMUL R13, R152, R155 ;  /* 0x0000009b980d7220 */ /* 0x021fe20000400000 */
[----:B------:R-:W-:Y:S01]  /*23e0*/  ISETP.GT.AND P0, PT, R0, 0x8, P0 ;  /* 0x000000080000780c */ /* 0x000fe20000704270 */
[----:B------:R-:W-:Y:S01]  /*23f0*/  BSSY B1, `(.L_x_40) ;  /* 0x0000006000017945 */ /* 0x000fe20003800000 */
[----:B------:R-:W-:Y:S01]  /*2400*/  ISETP.GT.AND P1, PT, R3, 0x10, PT ;  /* 0x000000100300780c */ /* 0x000fe20003f24270 */
[----:B------:R-:W-:-:S05]  /*2410*/  FFMA R13, R30, R154, R13 ;  /* 0x0000009a1e0d7223 */ /* 0x000fca000000000d */
[----:B------:R0:W-:Y:S05]  /*2420*/  @P2 STG.E desc[UR36][R10.64+0x20], R13 ;  /* 0x0000200d0a002986 */ /* 0x0001ea000c101924 */
[----:B------:R-:W-:Y:S05]  /*2430*/  @!P0 BRA `(.L_x_41) ;  /* 0x0000000000048947 */ /* 0x000fea0003800000 */
[----:B------:R0:W5:Y:S02]  /*2440*/  LDG.E.LTC128B R152, desc[UR36][R8.64+0x24] ;  /* 0x0000242408987981 */ /* 0x000164000c1e1920 */
.L_x_41:
[----:B------:R-:W-:Y:S05]  /*2450*/  BSYNC B1 ;  /* 0x0000000000017941 */ /* 0x000fea0003800000 */
.L_x_40:
        /* <DEDUP_REMOVED lines=8> */
.L_x_43:
[----:B------:R-:W-:Y:S05]  /*24e0*/  BSYNC B1 ;  /* 0x0000000000017941 */ /* 0x000fea0003800000 */
.L_x_42:
[----:B0----5:R-:W-:Y:S01]  /*24f0*/  FMUL R13, R152, R155 ;  /* 0x0000009b980d7220 */ /* 0x021fe20000400000 */
[----:B------:R-:W-:Y:S01]  /*2500*/  ISETP.GT.AND P0, PT, R0, RZ, P2 ;  /* 0x000000ff0000720c */ /* 0x000fe20001704270 */
[----:B------:R-:W-:Y:S02]  /*2510*/  BSSY B1, `(.L_x_44) ;  /* 0x0000005000017945 */ /* 0x000fe40003800000 */
[----:B------:R-:W-:-:S05]  /*2520*/  FFMA R13, R32, R154, R13 ;  /* 0x0000009a200d7223 */ /* 0x000fca000000000d */
[----:B------:R0:W-:Y:S05]  /*2530*/  @P3 STG.E desc[UR36][R4.64+0x40], R13 ;  /* 0x0000400d04003986 */ /* 0x0001ea000c101924 */
[----:B------:R-:W-:Y:S05]  /*2540*/  @!P0 BRA `(.L_x_45) ;  /* 0x0000000000048947 */ /* 0x000fea0003800000 */
[----:B------:R0:W5:Y:S02]  /*2550*/  LDG.E.LTC128B R152, desc[UR36][R6.64+0x44] ;  /* 0x0000442406987981 */ /* 0x000164000c1e1920 */
.L_x_45:
[----:B------:R-:W-:Y:S05]  /*2560*/  BSYNC B1 ;  /* 0x0000000000017941 */ /* 0x000fea0003800000 */
.L_x_44:
[----:B-----5:R-:W-:Y:S01]  /*2570*/  FMUL R12, R152, R155 ;  /* 0x0000009b980c7220 */ /* 0x020fe20000400000 */
[----:B------:R-:W-:Y:S01]  /*2580*/  ISETP.GT.AND P1, PT, R0, 0x8, P1 ;  /* 0x000000080000780c */ /* 0x000fe20000f24270 */
[----:B------:R-:W-:Y:S02]  /*2590*/  BSSY B1, `(.L_x_46) ;  /* 0x0000005000017945 */ /* 0x000fe40003800000 */
[----:B------:R-:W-:-:S05]  /*25a0*/  FFMA R33, R33, R154, R12 ;  /* 0x0000009a21217223 */ /* 0x000fca000000000c */
[----:B------:R0:W-:Y:S05]  /*25b0*/  @P0 STG.E desc[UR36][R4.64+0x44], R33 ;  /* 0x0000442104000986 */ /* 0x0001ea000c101924 */
[----:B------:R-:W-:Y:S05]  /*25c0*/  @!P1 BRA `(.L_x_47) ;  /* 0x0000000000049947 */ /* 0x000fea0003800000 */
[----:B------:R0:W5:Y:S02]  /*25d0*/  LDG.E.LTC128B R152, desc[UR36][R8.64+0x40] ;  /* 0x0000402408987981 */ /* 0x000164000c1e1920 */
.L_x_47:
[----:B------:R-:W-:Y:S05]  /*25e0*/  BSYNC B1 ;  /* 0x0000000000017941 */ /* 0x000fea0003800000 */
.L_x_46:
        /* <DEDUP_REMOVED lines=8> */
.L_x_49:
[----:B------:R-:W-:Y:S05]  /*2670*/  BSYNC B1 ;  /* 0x0000000000017941 */ /* 0x000fea0003800000 */
.L_x_48:
        /* <DEDUP_REMOVED lines=8> */
.L_x_51:
[----:B------:R-:W-:Y:S05]  /*2700*/  BSYNC B1 ;  /* 0x0000000000017941 */ /* 0x000fea0003800000 */
.L_x_50:
[----:B0----5:R-:W-:Y:S01]  /*2710*/  FMUL R13, R152, R155 ;  /* 0x0000009b980d7220 */ /* 0x021fe20000400000 */
[----:B------:R-:W-:Y:S01]  /*2720*/  ISETP.GT.AND P2, PT, R0, RZ, P1 ;  /* 0x000000ff0000720c */ /* 0x000fe20000f44270 */
[----:B------:R-:W-:Y:S02]  /*2730*/  BSSY B1, `(.L_x_52) ;  /* 0x0000005000017945 */ /* 0x000fe40003800000 */
[----:B------:R-:W-:-:S05]  /*2740*/  FFMA R13, R36, R154, R13 ;  /* 0x0000009a240d7223 */ /* 0x000fca000000000d */
[----:B------:R0:W-:Y:S05]  /*2750*/  @P3 STG.E desc[UR36][R4.64+0x60], R13 ;  /* 0x0000600d04003986 */ /* 0x0001ea000c101924 */
[----:B------:R-:W-:Y:S05]  /*2760*/  @!P2 BRA `(.L_x_53) ;  /* 0x000000000004a947 */ /* 0x000fea0003800000 */
[----:B------:R0:W5:Y:S02]  /*2770*/  LDG.E.LTC128B R152, desc[UR36][R6.64+0x64] ;  /* 0x0000642406987981 */ /* 0x000164000c1e1920 */
.L_x_53:
[----:B------:R-:W-:Y:S05]  /*2780*/  BSYNC B1 ;  /* 0x0000000000017941 */ /* 0x000fea0003800000 */
.L_x_52:
[----:B-----5:R-:W-:Y:S01]  /*2790*/  FMUL R12, R152, R155 ;  /* 0x0000009b980c7220 */ /* 0x020fe20000400000 */
[----:B------:R-:W-:Y:S01]  /*27a0*/  ISETP.GT.AND P0, PT, R0, 0x8, P0 ;  /* 0x000000080000780c */ /* 0x000fe20000704270 */
[----:B------:R-:W-:Y:S02]  /*27b0*/  BSSY B1, `(.L_x_54) ;  /* 0x0000005000017945 */ /* 0x000fe40003800000 */
[----:B------:R-:W-:-:S05]  /*27c0*/  FFMA R37, R37, R154, R12 ;  /* 0x0000009a25257223 */ /* 0x000fca000000000c */
[----:B------:R0:W-:Y:S05]  /*27d0*/  @P2 STG.E desc[UR36][R4.64+0x64], R37 ;  /* 0x0000642504002986 */ /* 0x0001ea000c101924 */
[----:B------:R-:W-:Y:S05]  /*27e0*/  @!P0 BRA `(.L_x_55) ;  /* 0x0000000000048947 */ /* 0x000fea0003800000 */
[----:B------:R0:W5:Y:S02]  /*27f0*/  LDG.E.LTC128B R152, desc[UR36][R8.64+0x60] ;  /* 0x0000602408987981 */ /* 0x000164000c1e1920 */
.L_x_55:
[----:B------:R-:W-:Y:S05]  /*2800*/  BSYNC B1 ;  /* 0x0000000000017941 */ /* 0x000fea0003800000 */
.L_x_54:
        /* <DEDUP_REMOVED lines=8> */
.L_x_57:
[----:B------:R-:W-:Y:S05]  /*2890*/  BSYNC B1 ;  /* 0x0000000000017941 */ /* 0x000fea0003800000 */
.L_x_56:
        /* <DEDUP_REMOVED lines=8> */
.L_x_59:
[----:B------:R-:W-:Y:S05]  /*2920*/  BSYNC B1 ;  /* 0x0000000000017941 */ /* 0x000fea0003800000 */
.L_x_58:
[----:B0----5:R-:W-:Y:S01]  /*2930*/  FMUL R13, R152, R155 ;  /* 0x0000009b980d7220 */ /* 0x021fe20000400000 */
[----:B------:R-:W-:Y:S01]  /*2940*/  ISETP.GT.AND P1, PT, R0, RZ, P0 ;  /* 0x000000ff0000720c */ /* 0x000fe20000724270 */
[----:B------:R-:W-:Y:S02]  /*2950*/  BSSY B1, `(.L_x_60) ;  /* 0x0000005000017945 */ /* 0x000fe40003800000 */
[----:B------:R-:W-:-:S05]  /*2960*/  FFMA R13, R40, R154, R13 ;  /* 0x0000009a280d7223 */ /* 0x000fca000000000d */
[----:B------:R0:W-:Y:S05]  /*2970*/  @P3 STG.E desc[UR36][R4.64+0x80], R13 ;  /* 0x0000800d04003986 */ /* 0x0001ea000c101924 */
[----:B------:R-:W-:Y:S05]  /*2980*/  @!P1 BRA `(.L_x_61) ;  /* 0x0000000000049947 */ /* 0x000fea0003800000 */
[----:B------:R0:W5:Y:S02]  /*2990*/  LDG.E.LTC128B R152, desc[UR36][R6.64+0x84] ;  /* 0x0000842406987981 */ /* 0x000164000c1e1920 */
.L_x_61:
[----:B------:R-:W-:Y:S05]  /*29a0*/  BSYNC B1 ;  /* 0x0000000000017941 */ /* 0x000fea0003800000 */
.L_x_60:
[----:B-----5:R-:W-:Y:S01]  /*29b0*/  FMUL R12, R152, R155 ;  /* 0x0000009b980c7220 */ /* 0x020fe20000400000 */
[----:B------:R-:W-:Y:S01]  /*29c0*/  ISETP.GT.AND P2, PT, R0, 0x8, P2 ;  /* 0x000000080000780c */ /* 0x000fe20001744270 */
[----:B------:R-:W-:Y:S02]  /*29d0*/  BSSY B1, `(.L_x_62) ;  /* 0x0000005000017945 */ /* 0x000fe40003800000 */
[----:B------:R-:W-:-:S05]  /*29e0*/  FFMA R41, R41, R154, R12 ;  /* 0x0000009a29297223 */ /* 0x000fca000000000c */
[----:B------:R0:W-:Y:S05]  /*29f0*/  @P1 STG.E desc[UR36][R4.64+0x84], R41 ;  /* 0x0000842904001986 */ /* 0x0001ea000c101924 */
[----:B------:R-:W-:Y:S05]  /*2a00*/  @!P2 BRA `(.L_x_63) ;  /* 0x000000000004a947 */ /* 0x000fea0003800000 */
[----:B------:R0:W5:Y:S02]  /*2a10*/  LDG.E.LTC128B R152, desc[UR36][R8.64+0x80] ;  /* 0x0000802408987981 */ /* 0x000164000c1e1920 */
.L_x_63:
[----:B------:R-:W-:Y:S05]  /*2a20*/  BSYNC B1 ;  /* 0x0000000000017941 */ /* 0x000fea0003800000 */
.L_x_62:
        /* <DEDUP_REMOVED lines=8> */
.L_x_65:
[----:B------:R-:W-:Y:S05]  /*2ab0*/  BSYNC B1 ;  /* 0x0000000000017941 */ /* 0x000fea0003800000 */
.L_x_64:
        /* <DEDUP_REMOVED lines=8> */
.L_x_67:
[----:B------:R-:W-:Y:S05]  /*2b40*/  BSYNC B1 ;  /* 0x0000000000017941 */ /* 0x000fea0003800000 */
.L_x_66:
[----:B0----5:R-:W-:Y:S01]  /*2b50*/  FMUL R13, R152, R155 ;  /* 0x0000009b980d7220 */ /* 0x021fe20000400000 */
[----:B------:R-:W-:Y:S01]  /*2b60*/  ISETP.GT.AND P0, PT, R0, RZ, P2 ;  /* 0x000000ff0000720c */ /* 0x000fe20001704270 */
[----:B------:R-:W-:Y:S02]  /*2b70*/  BSSY B1, `(.L_x_68) ;  /* 0x0000005000017945 */ /* 0x000fe40003800000 */
[----:B------:R-:W-:-:S05]  /*2b80*/  FFMA R13, R44, R154, R13 ;  /* 0x0000009a2c0d7223 */ /* 0x000fca000000000d */
[----:B------:R0:W-:Y:S05]  /*2b90*/  @P3 STG.E desc[UR36][R4.64+0xa0], R13 ;  /* 0x0000a00d04003986 */ /* 0x0001ea000c101924 */
[----:B------:R-:W-:Y:S05]  /*2ba0*/  @!P0 BRA `(.L_x_69) ;  /* 0x0000000000048947 */ /* 0x000fea0003800000 */
[----:B------:R0:W5:Y:S02]  /*2bb0*/  LDG.E.LTC128B R152, desc[UR36][R6.64+0xa4] ;  /* 0x0000a42406987981 */ /* 0x000164000c1e1920 */
.L_x_69:
[----:B------:R-:W-:Y:S05]  /*2bc0*/  BSYNC B1 ;  /* 0x0000000000017941 */ /* 0x000fea0003800000 */
.L_x_68:
[----:B-----5:R-:W-:Y:S01]  /*2bd0*/  FMUL R12, R152, R155 ;  /* 0x0000009b980c7220 */ /* 0x020fe20000400000 */
[----:B------:R-:W-:Y:S01]  /*2be0*/  ISETP.GT.AND P1, PT, R0, 0x8, P1 ;  /* 0x000000080000780c */ /* 0x000fe20000f24270 */
[----:B------:R-:W-:Y:S02]  /*2bf0*/  BSSY B1, `(.L_x_70) ;  /* 0x0000005000017945 */ /* 0x000fe40003800000 */
[----:B------:R-:W-:-:S05]  /*2c00*/  FFMA R45, R45, R154, R12 ;  /* 0x0000009a2d2d7223 */ /* 0x000fca000000000c */
[----:B------:R0:W-:Y:S05]  /*2c10*/  @P0 STG.E desc[UR36][R4.64+0xa4], R45 ;  /* 0x0000a42d04000986 */ /* 0x0001ea000c101924 */
[----:B------:R-:W-:Y:S05]  /*2c20*/  @!P1 BRA `(.L_x_71) ;  /* 0x0000000000049947 */ /* 0x000fea0003800000 */
[----:B------:R0:W5:Y:S02]  /*2c30*/  LDG.E.LTC128B R152, desc[UR36][R8.64+0xa0] ;  /* 0x0000a02408987981 */ /* 0x000164000c1e1920 */
.L_x_71:
[----:B------:R-:W-:Y:S05]  /*2c40*/  BSYNC B1 ;  /* 0x0000000000017941 */ /* 0x000fea0003800000 */
.L_x_70:
        /* <DEDUP_REMOVED lines=8> */
.L_x_73:
[----:B------:R-:W-:Y:S05]  /*2cd0*/  BSYNC B1 ;  /* 0x0000000000017941 */ /* 0x000fea0003800000 */
.L_x_72:
        /* <DEDUP_REMOVED lines=8> */
.L_x_75:
[----:B------:R-:W-:Y:S05]  /*2d60*/  BSYNC B1 ;  /* 0x0000000000017941 */ /* 0x000fea0003800000 */
.L_x_74:
[----:B0----5:R-:W-:Y:S01]  /*2d70*/  FMUL R13, R152, R155 ;  /* 0x0000009b980d7220 */ /* 0x021fe20000400000 */
[----:B------:R-:W-:Y:S01]  /*2d80*/  ISETP.GT.AND P2, PT, R0, RZ, P1 ;  /* 0x000000ff0000720c */ /* 0x000fe20000f44270 */
[----:B------:R-:W-:Y:S02]  /*2d90*/  BSSY B1, `(.L_x_76) ;  /* 0x0000005000017945 */ /* 0x000fe40003800000 */
[----:B------:R-:W-:-:S05]  /*2da0*/  FFMA R13, R48, R154, R13 ;  /* 0x0000009a300d7223 */ /* 0x000fca000000000d */
[----:B------:R0:W-:Y:S05]  /*2db0*/  @P3 STG.E desc[UR36][R4.64+0xc0], R13 ;  /* 0x0000c00d04003986 */ /* 0x0001ea000c101924 */
[----:B------:R-:W-:Y:S05]  /*2dc0*/  @!P2 BRA `(.L_x_77) ;  /* 0x000000000004a947 */ /* 0x000fea0003800000 */
[----:B------:R0:W5:Y:S02]  /*2dd0*/  LDG.E.LTC128B R152, desc[UR36][R6.64+0xc4] ;  /* 0x0000c42406987981 */ /* 0x000164000c1e1920 */
.L_x_77:
[----:B------:R-:W-:Y:S05]  /*2de0*/  BSYNC B1 ;  /* 0x0000000000017941 */ /* 0x000fea0003800000 */
.L_x_76:
[----:B-----5:R-:W-:Y:S01]  /*2df0*/  FMUL R12, R152, R155 ;  /* 0x0000009b980c7220 */ /* 0x020fe20000400000 */
[----:B------:R-:W-:Y:S01]  /*2e00*/  ISETP.GT.AND P0, PT, R0, 0x8, P0 ;  /* 0x000000080000780c */ /* 0x000fe20000704270 */
[----:B------:R-:W-:Y:S02]  /*2e10*/  BSSY B1, `(.L_x_78) ;  /* 0x0000005000017945 */ /* 0x000fe40003800000 */
[----:B------:R-:W-:-:S05]  /*2e20*/  FFMA R49, R49, R154, R12 ;  /* 0x0000009a31317223 */ /* 0x000fca000000000c */
[----:B------:R0:W-:Y:S05]  /*2e30*/  @P2 STG.E desc[UR36][R4.64+0xc4], R49 ;  /* 0x0000c43104002986 */ /* 0x0001ea000c101924 */
[----:B------:R-:W-:Y:S05]  /*2e40*/  @!P0 BRA `(.L_x_79) ;  /* 0x0000000000048947 */ /* 0x000fea0003800000 */
[----:B------:R0:W5:Y:S02]  /*2e50*/  LDG.E.LTC128B R152, desc[UR36][R8.64+0xc0] ;  /* 0x0000c02408987981 */ /* 0x000164000c1e1920 */
.L_x_79:
[----:B------:R-:W-:Y:S05]  /*2e60*/  BSYNC B1 ;  /* 0x0000000000017941 */ /* 0x000fea0003800000 */
.L_x_78:
        /* <DEDUP_REMOVED lines=8> */
.L_x_81:
[----:B------:R-:W-:Y:S05]  /*2ef0*/  BSYNC B1 ;  /* 0x0000000000017941 */ /* 0x000fea0003800000 */
.L_x_80:
        /* <DEDUP_REMOVED lines=8> */
.L_x_83:
[----:B------:R-:W-:Y:S05]  /*2f80*/  BSYNC B1 ;  /* 0x0000000000017941 */ /* 0x000fea0003800000 */
.L_x_82:
[----:B0----5:R-:W-:Y:S01]  /*2f90*/  FMUL R13, R152, R155 ;  /* 0x0000009b980d7220 */ /* 0x021fe20000400000 */
[----:B------:R-:W-:Y:S01]  /*2fa0*/  ISETP.GT.AND P1, PT, R0, RZ, P0 ;  /* 0x000000ff0000720c */ /* 0x000fe20000724270 */
[----:B------:R-:W-:Y:S02]  /*2fb0*/  BSSY B1, `(.L_x_84) ;  /* 0x0000005000017945 */ /* 0x000fe40003800000 */
[----:B------:R-:W-:-:S05]  /*2fc0*/  FFMA R13, R52, R154, R13 ;  /* 0x0000009a340d7223 */ /* 0x000fca000000000d */
[----:B------:R0:W-:Y:S05]  /*2fd0*/  @P3 STG.E desc[UR36][R4.64+0xe0], R13 ;  /* 0x0000e00d04003986 */ /* 0x0001ea000c101924 */
[----:B------:R-:W-:Y:S05]  /*2fe0*/  @!P1 BRA `(.L_x_85) ;  /* 0x0000000000049947 */ /* 0x000fea0003800000 */
[----:B------:R0:W5:Y:S02]  /*2ff0*/  LDG.E.LTC128B R152, desc[UR36][R6.64+0xe4] ;  /* 0x0000e42406987981 */ /* 0x000164000c1e1920 */
.L_x_85:
[----:B------:R-:W-:Y:S05]  /*3000*/  BSYNC B1 ;  /* 0x0000000000017941 */ /* 0x000fea0003800000 */
.L_x_84:
[----:B-----5:R-:W-:Y:S01]  /*3010*/  FMUL R12, R152, R155 ;  /* 0x0000009b980c7220 */ /* 0x020fe20000400000 */
[----:B------:R-:W-:Y:S01]  /*3020*/  ISETP.GT.AND P2, PT, R0, 0x8, P2 ;  /* 0x000000080000780c */ /* 0x000fe20001744270 */
[----:B------:R-:W-:Y:S02]  /*3030*/  BSSY B1, `(.L_x_86) ;  /* 0x0000005000017945 */ /* 0x000fe40003800000 */
[----:B------:R-:W-:-:S05]  /*3040*/  FFMA R53, R53, R154, R12 ;  /* 0x0000009a35357223 */ /* 0x000fca000000000c */
[----:B------:R0:W-:Y:S05]  /*3050*/  @P1 STG.E desc[UR36][R4.64+0xe4], R53 ;  /* 0x0000e43504001986 */ /* 0x0001ea000c101924 */
[----:B------:R-:W-:Y:S05]  /*3060*/  @!P2 BRA `(.L_x_87) ;  /* 0x000000000004a947 */ /* 0x000fea0003800000 */
[----:B------:R0:W5:Y:S02]  /*3070*/  LDG.E.LTC128B R152, desc[UR36][R8.64+0xe0] ;  /* 0x0000e02408987981 */ /* 0x000164000c1e1920 */
.L_x_87:
[----:B------:R-:W-:Y:S05]  /*3080*/  BSYNC B1 ;  /* 0x0000000000017941 */ /* 0x000fea0003800000 */
.L_x_86:
        /* <DEDUP_REMOVED lines=8> */
.L_x_89:
[----:B------:R-:W-:Y:S05]  /*3110*/  BSYNC B1 ;  /* 0x0000000000017941 */ /* 0x000fea0003800000 */
.L_x_88:
        /* <DEDUP_REMOVED lines=8> */
.L_x_91:
[----:B------:R-:W-:Y:S05]  /*31a0*/  BSYNC B1 ;  /* 0x0000000000017941 */ /* 0x000fea0003800000 */
.L_x_90:
[----:B0----5:R-:W-:Y:S01]  /*31b0*/  FMUL R13, R152, R155 ;  /* 0x0000009b980d7220 */ /* 0x021fe20000400000 */
[----:B------:R-:W-:Y:S01]  /*31c0*/  ISETP.GT.AND P0, PT, R0, RZ, P2 ;  /* 0x000000ff0000720c */ /* 0x000fe20001704270 */
[----:B------:R-:W-:Y:S02]  /*31d0*/  BSSY B1, `(.L_x_92) ;  /* 0x0000005000017945 */ /* 0x000fe40003800000 */
[----:B------:R-:W-:-:S05]  /*31e0*/  FFMA R13, R56, R154, R13 ;  /* 0x0000009a380d7223 */ /* 0x000fca000000000d */
[----:B------:R0:W-:Y:S05]  /*31f0*/  @P3 STG.E desc[UR36][R4.64+0x100], R13 ;  /* 0x0001000d04003986 */ /* 0x0001ea000c101924 */
[----:B------:R-:W-:Y:S05]  /*3200*/  @!P0 BRA `(.L_x_93) ;  /* 0x0000000000048947 */ /* 0x000fea0003800000 */
[----:B------:R0:W5:Y:S02]  /*3210*/  LDG.E.LTC128B R152, desc[UR36][R6.64+0x104] ;  /* 0x0001042406987981 */ /* 0x000164000c1e1920 */
.L_x_93:
[----:B------:R-:W-:Y:S05]  /*3220*/  BSYNC B1 ;  /* 0x0000000000017941 */ /* 0x000fea0003800000 */
.L_x_92:
[----:B-----5:R-:W-:Y:S01]  /*3230*/  FMUL R12, R152, R155 ;  /* 0x0000009b980c7220 */ /* 0x020fe20000400000 */
[----:B------:R-:W-:Y:S01]  /*3240*/  ISETP.GT.AND P1, PT, R0, 0x8, P1 ;  /* 0x000000080000780c */ /* 0x000fe20000f24270 */
[----:B------:R-:W-:Y:S02]  /*3250*/  BSSY B1, `(.L_x_94) ;  /* 0x0000005000017945 */ /* 0x000fe40003800000 */
[----:B------:R-:W-:-:S05]  /*3260*/  FFMA R57, R57, R154, R12 ;  /* 0x0000009a39397223 */ /* 0x000fca000000000c */
[----:B------:R0:W-:Y:S05]  /*3270*/  @P0 STG.E desc[UR36][R4.64+0x104], R57 ;  /* 0x0001043904000986 */ /* 0x0001ea000c101924 */
[----:B------:R-:W-:Y:S05]  /*3280*/  @!P1 BRA `(.L_x_95) ;  /* 0x0000000000049947 */ /* 0x000fea0003800000 */
[----:B------:R0:W5:Y:S02]  /*3290*/  LDG.E.LTC128B R152, desc[UR36][R8.64+0x100] ;  /* 0x0001002408987981 */ /* 0x000164000c1e1920 */
.L_x_95:
[----:B------:R-:W-:Y:S05]  /*32a0*/  BSYNC B1 ;  /* 0x0000000000017941 */ /* 0x000fea0003800000 */
.L_x_94:
        /* <DEDUP_REMOVED lines=8> */
.L_x_97:
[----:B------:R-:W-:Y:S05]  /*3330*/  BSYNC B1 ;  /* 0x0000000000017941 */ /* 0x000fea0003800000 */
.L_x_96:
        /* <DEDUP_REMOVED lines=8> */
.L_x_99:
[----:B------:R-:W-:Y:S05]  /*33c0*/  BSYNC B1 ;  /* 0x0000000000017941 */ /* 0x000fea0003800000 */
.L_x_98:
[----:B0----5:R-:W-:Y:S01]  /*33d0*/  FMUL R13, R152, R155 ;  /* 0x0000009b980d7220 */ /* 0x021fe20000400000 */
[----:B------:R-:W-:Y:S01]  /*33e0*/  ISETP.GT.AND P2, PT, R0, RZ, P1 ;  /* 0x000000ff0000720c */ /* 0x000fe20000f44270 */
[----:B------:R-:W-:Y:S02]  /*33f0*/  BSSY B1, `(.L_x_100) ;  /* 0x0000005000017945 */ /* 0x000fe40003800000 */
[----:B------:R-:W-:-:S05]  /*3400*/  FFMA R13, R60, R154, R13 ;  /* 0x0000009a3c0d7223 */ /* 0x000fca000000000d */
[----:B------:R0:W-:Y:S05]  /*3410*/  @P3 STG.E desc[UR36][R4.64+0x120], R13 ;  /* 0x0001200d04003986 */ /* 0x0001ea000c101924 */
[----:B------:R-:W-:Y:S05]  /*3420*/  @!P2 BRA `(.L_x_101) ;  /* 0x000000000004a947 */ /* 0x000fea0003800000 */
[----:B------:R0:W5:Y:S02]  /*3430*/  LDG.E.LTC128B R152, desc[UR36][R6.64+0x124] ;  /* 0x0001242406987981 */ /* 0x000164000c1e1920 */
.L_x_101:
[----:B------:R-:W-:Y:S05]  /*3440*/  BSYNC B1 ;  /* 0x0000000000017941 */ /* 0x000fea0003800000 */
.L_x_100:
[----:B-----5:R-:W-:Y:S01]  /*3450*/  FMUL R12, R152, R155 ;  /* 0x0000009b980c7220 */ /* 0x020fe20000400000 */
[----:B------:R-:W-:Y:S01]  /*3460*/  ISETP.GT.AND P0, PT, R0, 0x8, P0 ;  /* 0x000000080000780c */ /* 0x000fe20000704270 */
[----:B------:R-:W-:Y:S02]  /*3470*/  BSSY B1, `(.L_x_102) ;  /* 0x0000005000017945 */ /* 0x000fe40003800000 */
[----:B------:R-:W-:-:S05]  /*3480*/  FFMA R61, R61, R154, R12 ;  /* 0x0000009a3d3d7223 */ /* 0x000fca000000000c */
[----:B------:R0:W-:Y:S05]  /*3490*/  @P2 STG.E desc[UR36][R4.64+0x124], R61 ;  /* 0x0001243d04002986 */ /* 0x0001ea000c101924 */
[----:B------:R-:W-:Y:S05]  /*34a0*/  @!P0 BRA `(.L_x_103) ;  /* 0x0000000000048947 */ /* 0x000fea0003800000 */
[----:B------:R0:W5:Y:S02]  /*34b0*/  LDG.E.LTC128B R152, desc[UR36][R8.64+0x120] ;  /* 0x0001202408987981 */ /* 0x000164000c1e1920 */
.L_x_103:
[----:B------:R-:W-:Y:S05]  /*34c0*/  BSYNC B1 ;  /* 0x0000000000017941 */ /* 0x000fea0003800000 */
.L_x_102:
        /* <DEDUP_REMOVED lines=8> */
.L_x_105:
[----:B------:R-:W-:Y:S05]  /*3550*/  BSYNC B1 ;  /* 0x0000000000017941 */ /* 0x000fea0003800000 */
.L_x_104:
        /* <DEDUP_REMOVED lines=8> */
.L_x_107:
[----:B------:R-:W-:Y:S05]  /*35e0*/  BSYNC B1 ;  /* 0x0000000000017941 */ /* 0x000fea0003800000 */
.L_x_106:
[----:B0----5:R-:W-:Y:S01]  /*35f0*/  FMUL R13, R152, R155 ;  /* 0x0000009b980d7220 */ /* 0x021fe20000400000 */
[----:B------:R-:W-:Y:S01]  /*3600*/  ISETP.GT.AND P1, PT, R0, RZ, P0 ;  /* 0x000000ff0000720c */ /* 0x000fe20000724270 */
[----:B------:R-:W-:Y:S02]  /*3610*/  BSSY B1, `(.L_x_108) ;  /* 0x0000005000017945 */ /* 0x000fe40003800000 */
[----:B------:R-:W-:-:S05]  /*3620*/  FFMA R13, R64, R154, R13 ;  /* 0x0000009a400d7223 */ /* 0x000fca000000000d */
[----:B------:R0:W-:Y:S05]  /*3630*/  @P3 STG.E desc[UR36][R4.64+0x140], R13 ;  /* 0x0001400d04003986 */ /* 0x0001ea000c101924 */
[----:B------:R-:W-:Y:S05]  /*3640*/  @!P1 BRA `(.L_x_109) ;  /* 0x0000000000049947 */ /* 0x000fea0003800000 */
[----:B------:R0:W5:Y:S02]  /*3650*/  LDG.E.LTC128B R152, desc[UR36][R6.64+0x144] ;  /* 0x0001442406987981 */ /* 0x000164000c1e1920 */
.L_x_109:
[----:B------:R-:W-:Y:S05]  /*3660*/  BSYNC B1 ;  /* 0x0000000000017941 */ /* 0x000fea0003800000 */
.L_x_108:
[----:B-----5:R-:W-:Y:S01]  /*3670*/  FMUL R12, R152, R155 ;  /* 0x0000009b980c7220 */ /* 0x020fe20000400000 */
[----:B------:R-:W-:Y:S01]  /*3680*/  ISETP.GT.AND P2, PT, R0, 0x8, P2 ;  /* 0x000000080000780c */ /* 0x000fe20001744270 */
[----:B------:R-:W-:Y:S02]  /*3690*/  BSSY B1, `(.L_x_110) ;  /* 0x0000005000017945 */ /* 0x000fe40003800000 */
[----:B------:R-:W-:-:S05]  /*36a0*/  FFMA R65, R65, R154, R12 ;  /* 0x0000009a41417223 */ /* 0x000fca000000000c */
[----:B------:R0:W-:Y:S05]  /*36b0*/  @P1 STG.E desc[UR36][R4.64+0x144], R65 ;  /* 0x0001444104001986 */ /* 0x0001ea000c101924 */
[----:B------:R-:W-:Y:S05]  /*36c0*/  @!P2 BRA `(.L_x_111) ;  /* 0x000000000004a947 */ /* 0x000fea0003800000 */
[----:B------:R0:W5:Y:S02]  /*36d0*/  LDG.E.LTC128B R152, desc[UR36][R8.64+0x140] ;  /* 0x0001402408987981 */ /* 0x000164000c1e1920 */
.L_x_111:
[----:B------:R-:W-:Y:S05]  /*36e0*/  BSYNC B1 ;  /* 0x0000000000017941 */ /* 0x000fea0003800000 */
.L_x_110:
        /* <DEDUP_REMOVED lines=8> */
.L_x_113:
[----:B------:R-:W-:Y:S05]  /*3770*/  BSYNC B1 ;  /* 0x0000000000017941 */ /* 0x000fea0003800000 */
.L_x_112:
        /* <DEDUP_REMOVED lines=8> */
.L_x_115:
[----:B------:R-:W-:Y:S05]  /*3800*/  BSYNC B1 ;  /* 0x0000000000017941 */ /* 0x000fea0003800000 */
.L_x_114:
[----:B0----5:R-:W-:Y:S01]  /*3810*/  FMUL R13, R152, R155 ;  /* 0x0000009b980d7220 */ /* 0x021fe20000400000 */
[----:B------:R-:W-:Y:S01]  /*3820*/  ISETP.GT.AND P0, PT, R0, RZ, P2 ;  /* 0x000000ff0000720c */ /* 0x000fe20001704270 */
[----:B------:R-:W-:Y:S02]  /*3830*/  BSSY B1, `(.L_x_116) ;  /* 0x0000005000017945 */ /* 0x000fe40003800000 */
[----:B------:R-:W-:-:S05]  /*3840*/  FFMA R13, R68, R154, R13 ;  /* 0x0000009a440d7223 */ /* 0x000fca000000000d */
[----:B------:R0:W-:Y:S05]  /*3850*/  @P3 STG.E desc[UR36][R4.64+0x160], R13 ;  /* 0x0001600d04003986 */ /* 0x0001ea000c101924 */
[----:B------:R-:W-:Y:S05]  /*3860*/  @!P0 BRA `(.L_x_117) ;  /* 0x0000000000048947 */ /* 0x000fea0003800000 */
[----:B------:R0:W5:Y:S02]  /*3870*/  LDG.E.LTC128B R152, desc[UR36][R6.64+0x164] ;  /* 0x0001642406987981 */ /* 0x000164000c1e1920 */
.L_x_117:
[----:B------:R-:W-:Y:S05]  /*3880*/  BSYNC B1 ;  /* 0x0000000000017941 */ /* 0x000fea0003800000 */
.L_x_116:
[----:B-----5:R-:W-:Y:S01]  /*3890*/  FMUL R12, R152, R155 ;  /* 0x0000009b980c7220 */ /* 0x020fe20000400000 */
[----:B------:R-:W-:Y:S01]  /*38a0*/  ISETP.GT.AND P1, PT, R0, 0x8, P1 ;  /* 0x000000080000780c */ /* 0x000fe20000f24270 */
[----:B------:R-:W-:Y:S02]  /*38b0*/  BSSY B1, `(.L_x_118) ;  /* 0x0000005000017945 */ /* 0x000fe40003800000 */
[----:B------:R-:W-:-:S05]  /*38c0*/  FFMA R69, R69, R154, R12 ;  /* 0x0000009a45457223 */ /* 0x000fca000000000c */
[----:B------:R0:W-:Y:S05]  /*38d0*/  @P0 STG.E desc[UR36][R4.64+0x164], R69 ;  /* 0x0001644504000986 */ /* 0x0001ea000c101924 */
[----:B------:R-:W-:Y:S05]  /*38e0*/  @!P1 BRA `(.L_x_119) ;  /* 0x0000000000049947 */ /* 0x000fea0003800000 */
[----:B------:R0:W5:Y:S02]  /*38f0*/  LDG.E.LTC128B R152, desc[UR36][R8.64+0x160] ;  /* 0x0001602408987981 */ /* 0x000164000c1e1920 */
.L_x_119:
[----:B------:R-:W-:Y:S05]  /*3900*/  BSYNC B1 ;  /* 0x0000000000017941 */ /* 0x000fea0003800000 */
.L_x_118:
        /* <DEDUP_REMOVED lines=8> */
.L_x_121:
[----:B------:R-:W-:Y:S05]  /*3990*/  BSYNC B1 ;  /* 0x0000000000017941 */ /* 0x000fea0003800000 */
.L_x_120:
        /* <DEDUP_REMOVED lines=8> */
.L_x_123:
[----:B------:R-:W-:Y:S05]  /*3a20*/  BSYNC B1 ;  /* 0x0000000000017941 */ /* 0x000fea0003800000 */
.L_x_122:
[----:B0----5:R-:W-:Y:S01]  /*3a30*/  FMUL R13, R152, R155 ;  /* 0x0000009b980d7220 */ /* 0x021fe20000400000 */
[----:B------:R-:W-:Y:S01]  /*3a40*/  ISETP.GT.AND P2, PT, R0, RZ, P1 ;  /* 0x000000ff0000720c */ /* 0x000fe20000f44270 */
[----:B------:R-:W-:Y:S02]  /*3a50*/  BSSY B1, `(.L_x_124) ;  /* 0x0000005000017945 */ /* 0x000fe40003800000 */
[----:B------:R-:W-:-:S05]  /*3a60*/  FFMA R13, R72, R154, R13 ;  /* 0x0000009a480d7223 */ /* 0x000fca000000000d */
[----:B------:R0:W-:Y:S05]  /*3a70*/  @P3 STG.E desc[UR36][R4.64+0x180], R13 ;  /* 0x0001800d04003986 */ /* 0x0001ea000c101924 */
[----:B------:R-:W-:Y:S05]  /*3a80*/  @!P2 BRA `(.L_x_125) ;  /* 0x000000000004a947 */ /* 0x000fea0003800000 */
[----:B------:R0:W5:Y:S02]  /*3a90*/  LDG.E.LTC128B R152, desc[UR36][R6.64+0x184] ;  /* 0x0001842406987981 */ /* 0x000164000c1e1920 */
.L_x_125:
[----:B------:R-:W-:Y:S05]  /*3aa0*/  BSYNC B1 ;  /* 0x0000000000017941 */ /* 0x000fea0003800000 */
.L_x_124:
[----:B-----5:R-:W-:Y:S01]  /*3ab0*/  FMUL R12, R152, R155 ;  /* 0x0000009b980c7220 */ /* 0x020fe20000400000 */
[----:B------:R-:W-:Y:S01]  /*3ac0*/  ISETP.GT.AND P0, PT, R0, 0x8, P0 ;  /* 0x000000080000780c */ /* 0x000fe20000704270 */
[----:B------:R-:W-:Y:S02]  /*3ad0*/  BSSY B1, `(.L_x_126) ;  /* 0x0000005000017945 */ /* 0x000fe40003800000 */
[----:B------:R-:W-:-:S05]  /*3ae0*/  FFMA R73, R73, R154, R12 ;  /* 0x0000009a49497223 */ /* 0x000fca000000000c */
[----:B------:R0:W-:Y:S05]  /*3af0*/  @P2 STG.E desc[UR36][R4.64+0x184], R73 ;  /* 0x0001844904002986 */ /* 0x0001ea000c101924 */
[----:B------:R-:W-:Y:S05]  /*3b00*/  @!P0 BRA `(.L_x_127) ;  /* 0x0000000000048947 */ /* 0x000fea0003800000 */
[----:B------:R0:W5:Y:S02]  /*3b10*/  LDG.E.LTC128B R152, desc[UR36][R8.64+0x180] ;  /* 0x0001802408987981 */ /* 0x000164000c1e1920 */
.L_x_127:
[----:B------:R-:W-:Y:S05]  /*3b20*/  BSYNC B1 ;  /* 0x0000000000017941 */ /* 0x000fea0003800000 */
.L_x_126:
        /* <DEDUP_REMOVED lines=8> */
.L_x_129:
[----:B------:R-:W-:Y:S05]  /*3bb0*/  BSYNC B1 ;  /* 0x0000000000017941 */ /* 0x000fea0003800000 */
.L_x_128:
        /* <DEDUP_REMOVED lines=8> */
.L_x_131:
[----:B------:R-:W-:Y:S05]  /*3c40*/  BSYNC B1 ;  /* 0x0000000000017941 */ /* 0x000fea0003800000 */
.L_x_130:
[----:B0----5:R-:W-:Y:S01]  /*3c50*/  FMUL R13, R152, R155 ;  /* 0x0000009b980d7220 */ /* 0x021fe20000400000 */
[----:B------:R-:W-:Y:S01]  /*3c60*/  ISETP.GT.AND P1, PT, R0, RZ, P0 ;  /* 0x000000ff0000720c */ /* 0x000fe20000724270 */
[----:B------:R-:W-:Y:S02]  /*3c70*/  BSSY B1, `(.L_x_132) ;  /* 0x0000005000017945 */ /* 0x000fe40003800000 */
[----:B------:R-:W-:-:S05]  /*3c80*/  FFMA R13, R76, R154, R13 ;  /* 0x0000009a4c0d7223 */ /* 0x000fca000000000d */
[----:B------:R0:W-:Y:S05]  /*3c90*/  @P3 STG.E desc[UR36][R4.64+0x1a0], R13 ;  /* 0x0001a00d04003986 */ /* 0x0001ea000c101924 */
[----:B------:R-:W-:Y:S05]  /*3ca0*/  @!P1 BRA `(.L_x_133) ;  /* 0x0000000000049947 */ /* 0x000fea0003800000 */
[----:B------:R0:W5:Y:S02]  /*3cb0*/  LDG.E.LTC128B R152, desc[UR36][R6.64+0x1a4] ;  /* 0x0001a42406987981 */ /* 0x000164000c1e1920 */
.L_x_133:
[----:B------:R-:W-:Y:S05]  /*3cc0*/  BSYNC B1 ;  /* 0x0000000000017941 */ /* 0x000fea0003800000 */
.L_x_132:
[----:B-----5:R-:W-:Y:S01]  /*3cd0*/  FMUL R12, R152, R155 ;  /* 0x0000009b980c7220 */ /* 0x020fe20000400000 */
[----:B------:R-:W-:Y:S01]  /*3ce0*/  ISETP.GT.AND P2, PT, R0, 0x8, P2 ;  /* 0x000000080000780c */ /* 0x000fe20001744270 */
[----:B------:R-:W-:Y:S02]  /*3cf0*/  BSSY B1, `(.L_x_134) ;  /* 0x0000005000017945 */ /* 0x000fe40003800000 */
[----:B------:R-:W-:-:S05]  /*3d00*/  FFMA R77, R77, R154, R12 ;  /* 0x0000009a4d4d7223 */ /* 0x000fca000000000c */
[----:B------:R0:W-:Y:S05]  /*3d10*/  @P1 STG.E desc[UR36][R4.64+0x1a4], R77 ;  /* 0x0001a44d04001986 */ /* 0x0001ea000c101924 */
[----:B------:R-:W-:Y:S05]  /*3d20*/  @!P2 BRA `(.L_x_135) ;  /* 0x000000000004a947 */ /* 0x000fea0003800000 */
[----:B------:R0:W5:Y:S02]  /*3d30*/  LDG.E.LTC128B R152, desc[UR36][R8.64+0x1a0] ;  /* 0x0001a02408987981 */ /* 0x000164000c1e1920 */
.L_x_135:
[----:B------:R-:W-:Y:S05]  /*3d40*/  BSYNC B1 ;  /* 0x0000000000017941 */ /* 0x000fea0003800000 */
.L_x_134:
        /* <DEDUP_REMOVED lines=8> */
.L_x_137:
[----:B------:R-:W-:Y:S05]  /*3dd0*/  BSYNC B1 ;  /* 0x0000000000017941 */ /* 0x000fea0003800000 */
.L_x_136:
        /* <DEDUP_REMOVED lines=8> */
.L_x_139:
[----:B------:R-:W-:Y:S05]  /*3e60*/  BSYNC B1 ;  /* 0x0000000000017941 */ /* 0x000fea0003800000 */
.L_x_138:
[----:B0----5:R-:W-:Y:S01]  /*3e70*/  FMUL R13, R152, R155 ;  /* 0x0000009b980d7220 */ /* 0x021fe20000400000 */
[----:B------:R-:W-:Y:S01]  /*3e80*/  ISETP.GT.AND P0, PT, R0, RZ, P2 ;  /* 0x000000ff0000720c */ /* 0x000fe20001704270 */
[----:B------:R-:W-:Y:S02]  /*3e90*/  BSSY B1, `(.L_x_140) ;  /* 0x0000005000017945 */ /* 0x000fe40003800000 */
[----:B------:R-:W-:-:S05]  /*3ea0*/  FFMA R13, R80, R154, R13 ;  /* 0x0000009a500d7223 */ /* 0x000fca000000000d */
[----:B------:R0:W-:Y:S05]  /*3eb0*/  @P3 STG.E desc[UR36][R4.64+0x1c0], R13 ;  /* 0x0001c00d04003986 */ /* 0x0001ea000c101924 */
[----:B------:R-:W-:Y:S05]  /*3ec0*/  @!P0 BRA `(.L_x_141) ;  /* 0x0000000000048947 */ /* 0x000fea0003800000 */
[----:B------:R0:W5:Y:S02]  /*3ed0*/  LDG.E.LTC128B R152, desc[UR36][R6.64+0x1c4] ;  /* 0x0001c42406987981 */ /* 0x000164000c1e1920 */
.L_x_141:
[----:B------:R-:W-:Y:S05]  /*3ee0*/  BSYNC B1 ;  /* 0x0000000000017941 */ /* 0x000fea0003800000 */
.L_x_140:
[----:B-----5:R-:W-:Y:S01]  /*3ef0*/  FMUL R12, R152, R155 ;  /* 0x0000009b980c7220 */ /* 0x020fe20000400000 */
[----:B------:R-:W-:Y:S01]  /*3f00*/  ISETP.GT.AND P1, PT, R0, 0x8, P1 ;  /* 0x000000080000780c */ /* 0x000fe20000f24270 */
[----:B------:R-:W-:Y:S02]  /*3f10*/  BSSY B1, `(.L_x_142) ;  /* 0x0000005000017945 */ /* 0x000fe40003800000 */
[----:B------:R-:W-:-:S05]  /*3f20*/  FFMA R81, R81, R154, R12 ;  /* 0x0000009a51517223 */ /* 0x000fca000000000c */
[----:B------:R0:W-:Y:S05]  /*3f30*/  @P0 STG.E desc[UR36][R4.64+0x1c4], R81 ;  /* 0x0001c45104000986 */ /* 0x0001ea000c101924 */
[----:B------:R-:W-:Y:S05]  /*3f40*/  @!P1 BRA `(.L_x_143) ;  /* 0x0000000000049947 */ /* 0x000fea0003800000 */
[----:B------:R0:W5:Y:S02]  /*3f50*/  LDG.E.LTC128B R152, desc[UR36][R8.64+0x1c0] ;  /* 0x0001c02408987981 */ /* 0x000164000c1e1920 */
.L_x_143:
[----:B------:R-:W-:Y:S05]  /*3f60*/  BSYNC B1 ;  /* 0x0000000000017941 */ /* 0x000fea0003800000 */
.L_x_142:
        /* <DEDUP_REMOVED lines=8> */
.L_x_145:
[----:B------:R-:W-:Y:S05]  /*3ff0*/  BSYNC B1 ;  /* 0x0000000000017941 */ /* 0x000fea0003800000 */
.L_x_144:
        /* <DEDUP_REMOVED lines=8> */
.L_x_147:
[----:B------:R-:W-:Y:S05]  /*4080*/  BSYNC B1 ;  /* 0x0000000000017941 */ /* 0x000fea0003800000 */
.L_x_146:
[----:B0----5:R-:W-:Y:S01]  /*4090*/  FMUL R13, R152, R155 ;  /* 0x0000009b980d7220 */ /* 0x021fe20000400000 */
[----:B------:R-:W-:Y:S01]  /*40a0*/  ISETP.GT.AND P2, PT, R0, RZ, P1 ;  /* 0x000000ff0000720c */ /* 0x000fe20000f44270 */
[----:B------:R-:W-:Y:S02]  /*40b0*/  BSSY B1, `(.L_x_148) ;  /* 0x0000005000017945 */ /* 0x000fe40003800000 */
[----:B------:R-:W-:-:S05]  /*40c0*/  FFMA R13, R84, R154, R13 ;  /* 0x0000009a540d7223 */ /* 0x000fca000000000d */
[----:B------:R0:W-:Y:S05]  /*40d0*/  @P3 STG.E desc[UR36][R4.64+0x1e0], R13 ;  /* 0x0001e00d04003986 */ /* 0x0001ea000c101924 */
[----:B------:R-:W-:Y:S05]  /*40e0*/  @!P2 BRA `(.L_x_149) ;  /* 0x000000000004a947 */ /* 0x000fea0003800000 */
[----:B------:R0:W5:Y:S02]  /*40f0*/  LDG.E.LTC128B R152, desc[UR36][R6.64+0x1e4] ;  /* 0x0001e42406987981 */ /* 0x000164000c1e1920 */
.L_x_149:
[----:B------:R-:W-:Y:S05]  /*4100*/  BSYNC B1 ;  /* 0x0000000000017941 */ /* 0x000fea0003800000 */
.L_x_148:
[----:B-----5:R-:W-:Y:S01]  /*4110*/  FMUL R12, R152, R155 ;  /* 0x0000009b980c7220 */ /* 0x020fe20000400000 */
[----:B------:R-:W-:Y:S01]  /*4120*/  ISETP.GT.AND P0, PT, R0, 0x8, P0 ;  /* 0x000000080000780c */ /* 0x000fe20000704270 */
[----:B------:R-:W-:Y:S02]  /*4130*/  BSSY B1, `(.L_x_150) ;  /* 0x0000005000017945 */ /* 0x000fe40003800000 */
[----:B------:R-:W-:-:S05]  /*4140*/  FFMA R85, R85, R154, R12 ;  /* 0x0000009a55557223 */ /* 0x000fca000000000c */
[----:B------:R0:W-:Y:S05]  /*4150*/  @P2 STG.E desc[UR36][R4.64+0x1e4], R85 ;  /* 0x0001e45504002986 */ /* 0x0001ea000c101924 */
[----:B------:R-:W-:Y:S05]  /*4160*/  @!P0 BRA `(.L_x_151) ;  /* 0x0000000000048947 */ /* 0x000fea0003800000 */
[----:B------:R0:W5:Y:S02]  /*4170*/  LDG.E.LTC128B R152, desc[UR36][R8.64+0x1e0] ;  /* 0x0001e02408987981 */ /* 0x000164000c1e1920 */
.L_x_151:
[----:B------:R-:W-:Y:S05]  /*4180*/  BSYNC B1 ;  /* 0x0000000000017941 */ /* 0x000fea0003800000 */
.L_x_150:
        /* <DEDUP_REMOVED lines=8> */
.L_x_153:
[----:B------:R-:W-:Y:S05]  /*4210*/  BSYNC B1 ;  /* 0x0000000000017941 */ /* 0x000fea0003800000 */
.L_x_152:
        /* <DEDUP_REMOVED lines=8> */
.L_x_155:
[----:B------:R-:W-:Y:S05]  /*42a0*/  BSYNC B1 ;  /* 0x0000000000017941 */ /* 0x000fea0003800000 */
.L_x_154:
[----:B0----5:R-:W-:Y:S01]  /*42b0*/  FMUL R13, R152, R155 ;  /* 0x0000009b980d7220 */ /* 0x021fe20000400000 */
[----:B------:R-:W-:Y:S01]  /*42c0*/  ISETP.GT.AND P1, PT, R0, RZ, P0 ;  /* 0x000000ff0000720c */ /* 0x000fe20000724270 */
[----:B------:R-:W-:Y:S02]  /*42d0*/  BSSY B1, `(.L_x_156) ;  /* 0x0000005000017945 */ /* 0x000fe40003800000 */
[----:B------:R-:W-:-:S05]  /*42e0*/  FFMA R13, R88, R154, R13 ;  /* 0x0000009a580d7223 */ /* 0x000fca000000000d */
[----:B------:R0:W-:Y:S05]  /*42f0*/  @P3 STG.E desc[UR36][R4.64+0x200], R13 ;  /* 0x0002000d04003986 */ /* 0x0001ea000c101924 */
[----:B------:R-:W-:Y:S05]  /*4300*/  @!P1 BRA `(.L_x_157) ;  /* 0x0000000000049947 */ /* 0x000fea0003800000 */
[----:B------:R0:W5:Y:S02]  /*4310*/  LDG.E.LTC128B R152, desc[UR36][R6.64+0x204] ;  /* 0x0002042406987981 */ /* 0x000164000c1e1920 */
.L_x_157:
[----:B------:R-:W-:Y:S05]  /*4320*/  BSYNC B1 ;  /* 0x0000000000017941 */ /* 0x000fea0003800000 */
.L_x_156:
[----:B-----5:R-:W-:Y:S01]  /*4330*/  FMUL R12, R152, R155 ;  /* 0x0000009b980c7220 */ /* 0x020fe20000400000 */
[----:B------:R-:W-:Y:S01]  /*4340*/  ISETP.GT.AND P2, PT, R0, 0x8, P2 ;  /* 0x000000080000780c */ /* 0x000fe20001744270 */
[----:B------:R-:W-:Y:S02]  /*4350*/  BSSY B1, `(.L_x_158) ;  /* 0x0000005000017945 */ /* 0x000fe40003800000 */
[----:B------:R-:W-:-:S05]  /*4360*/  FFMA R89, R89, R154, R12 ;  /* 0x0000009a59597223 */ /* 0x000fca000000000c */
[----:B------:R0:W-:Y:S05]  /*4370*/  @P1 STG.E desc[UR36][R4.64+0x204], R89 ;  /* 0x0002045904001986 */ /* 0x0001ea000c101924 */
[----:B------:R-:W-:Y:S05]  /*4380*/  @!P2 BRA `(.L_x_159) ;  /* 0x000000000004a947 */ /* 0x000fea0003800000 */
[----:B------:R0:W5:Y:S02]  /*4390*/  LDG.E.LTC128B R152, desc[UR36][R8.64+0x200] ;  /* 0x0002002408987981 */ /* 0x000164000c1e1920 */
.L_x_159:
[----:B------:R-:W-:Y:S05]  /*43a0*/  BSYNC B1 ;  /* 0x0000000000017941 */ /* 0x000fea0003800000 */
.L_x_158:
        /* <DEDUP_REMOVED lines=8> */
.L_x_161:
[----:B------:R-:W-:Y:S05]  /*4430*/  BSYNC B1 ;  /* 0x0000000000017941 */ /* 0x000fea0003800000 */
.L_x_160:
        /* <DEDUP_REMOVED lines=8> */
.L_x_163:
[----:B------:R-:W-:Y:S05]  /*44c0*/  BSYNC B1 ;  /* 0x0000000000017941 */ /* 0x000fea0003800000 */
.L_x_162:
[----:B0----5:R-:W-:Y:S01]  /*44d0*/  FMUL R13, R152, R155 ;  /* 0x0000009b980d7220 */ /* 0x021fe20000400000 */
[----:B------:R-:W-:Y:S01]  /*44e0*/  ISETP.GT.AND P0, PT, R0, RZ, P2 ;  /* 0x000000ff0000720c */ /* 0x000fe20001704270 */
[----:B------:R-:W-:Y:S02]  /*44f0*/  BSSY B1, `(.L_x_164) ;  /* 0x0000005000017945 */ /* 0x000fe40003800000 */
[----:B------:R-:W-:-:S05]  /*4500*/  FFMA R13, R92, R154, R13 ;  /* 0x0000009a5c0d7223 */ /* 0x000fca000000000d */
[----:B------:R0:W-:Y:S05]  /*4510*/  @P3 STG.E desc[UR36][R4.64+0x220], R13 ;  /* 0x0002200d04003986 */ /* 0x0001ea000c101924 */
[----:B------:R-:W-:Y:S05]  /*4520*/  @!P0 BRA `(.L_x_165) ;  /* 0x0000000000048947 */ /* 0x000fea0003800000 */
[----:B------:R0:W5:Y:S02]  /*4530*/  LDG.E.LTC128B R152, desc[UR36][R6.64+0x224] ;  /* 0x0002242406987981 */ /* 0x000164000c1e1920 */
.L_x_165:
[----:B------:R-:W-:Y:S05]  /*4540*/  BSYNC B1 ;  /* 0x0000000000017941 */ /* 0x000fea0003800000 */
.L_x_164:
[----:B-----5:R-:W-:Y:S01]  /*4550*/  FMUL R12, R152, R155 ;  /* 0x0000009b980c7220 */ /* 0x020fe20000400000 */
[----:B------:R-:W-:Y:S01]  /*4560*/  ISETP.GT.AND P1, PT, R0, 0x8, P1 ;  /* 0x000000080000780c */ /* 0x000fe20000f24270 */
[----:B------:R-:W-:Y:S02]  /*4570*/  BSSY B1, `(.L_x_166) ;  /* 0x0000005000017945 */ /* 0x000fe40003800000 */
[----:B------:R-:W-:-:S05]  /*4580*/  FFMA R93, R93, R154, R12 ;  /* 0x0000009a5d5d7223 */ /* 0x000fca000000000c */
[----:B------:R0:W-:Y:S05]  /*4590*/  @P0 STG.E desc[UR36][R4.64+0x224], R93 ;  /* 0x0002245d04000986 */ /* 0x0001ea000c101924 */
[----:B------:R-:W-:Y:S05]  /*45a0*/  @!P1 BRA `(.L_x_167) ;  /* 0x0000000000049947 */ /* 0x000fea0003800000 */
[----:B------:R0:W5:Y:S02]  /*45b0*/  LDG.E.LTC128B R152, desc[UR36][R8.64+0x220] ;  /* 0x0002202408987981 */ /* 0x000164000c1e1920 */
.L_x_167:
[----:B------:R-:W-:Y:S05]  /*45c0*/  BSYNC B1 ;  /* 0x0000000000017941 */ /* 0x000fea0003800000 */
.L_x_166:
        /* <DEDUP_REMOVED lines=8> */
.L_x_169:
[----:B------:R-:W-:Y:S05]  /*4650*/  BSYNC B1 ;  /* 0x0000000000017941 */ /* 0x000fea0003800000 */
.L_x_168:
        /* <DEDUP_REMOVED lines=8> */
.L_x_171:
[----:B------:R-:W-:Y:S05]  /*46e0*/  BSYNC B1 ;  /* 0x0000000000017941 */ /* 0x000fea0003800000 */
.L_x_170:
[----:B0----5:R-:W-:Y:S01]  /*46f0*/  FMUL R13, R152, R155 ;  /* 0x0000009b980d7220 */ /* 0x021fe20000400000 */
[----:B------:R-:W-:Y:S01]  /*4700*/  ISETP.GT.AND P2, PT, R0, RZ, P1 ;  /* 0x000000ff0000720c */ /* 0x000fe20000f44270 */
[----:B------:R-:W-:Y:S02]  /*4710*/  BSSY B1, `(.L_x_172) ;  /* 0x0000005000017945 */ /* 0x000fe40003800000 */
[----:B------:R-:W-:-:S05]  /*4720*/  FFMA R13, R96, R154, R13 ;  /* 0x0000009a600d7223 */ /* 0x000fca000000000d */
[----:B------:R0:W-:Y:S05]  /*4730*/  @P3 STG.E desc[UR36][R4.64+0x240], R13 ;  /* 0x0002400d04003986 */ /* 0x0001ea000c101924 */
[----:B------:R-:W-:Y:S05]  /*4740*/  @!P2 BRA `(.L_x_173) ;  /* 0x000000000004a947 */ /* 0x000fea0003800000 */
[----:B------:R0:W5:Y:S02]  /*4750*/  LDG.E.LTC128B R152, desc[UR36][R6.64+0x244] ;  /* 0x0002442406987981 */ /* 0x000164000c1e1920 */
.L_x_173:
[----:B------:R-:W-:Y:S05]  /*4760*/  BSYNC B1 ;  /* 0x0000000000017941 */ /* 0x000fea0003800000 */
.L_x_172:
[----:B-----5:R-:W-:Y:S01]  /*4770*/  FMUL R12, R152, R155 ;  /* 0x0000009b980c7220 */ /* 0x020fe20000400000 */
[----:B------:R-:W-:Y:S01]  /*4780*/  ISETP.GT.AND P0, PT, R0, 0x8, P0 ;  /* 0x000000080000780c */ /* 0x000fe20000704270 */
[----:B------:R-:W-:Y:S02]  /*4790*/  BSSY B1, `(.L_x_174) ;  /* 0x0000005000017945 */ /* 0x000fe40003800000 */
[----:B------:R-:W-:-:S05]  /*47a0*/  FFMA R97, R97, R154, R12 ;  /* 0x0000009a61617223 */ /* 0x000fca000000000c */
[----:B------:R0:W-:Y:S05]  /*47b0*/  @P2 STG.E desc[UR36][R4.64+0x244], R97 ;  /* 0x0002446104002986 */ /* 0x0001ea000c101924 */
[----:B------:R-:W-:Y:S05]  /*47c0*/  @!P0 BRA `(.L_x_175) ;  /* 0x0000000000048947 */ /* 0x000fea0003800000 */
[----:B------:R0:W5:Y:S02]  /*47d0*/  LDG.E.LTC128B R152, desc[UR36][R8.64+0x240] ;  /* 0x0002402408987981 */ /* 0x000164000c1e1920 */
.L_x_175:
[----:B------:R-:W-:Y:S05]  /*47e0*/  BSYNC B1 ;  /* 0x0000000000017941 */ /* 0x000fea0003800000 */
.L_x_174:
        /* <DEDUP_REMOVED lines=8> */
.L_x_177:
[----:B------:R-:W-:Y:S05]  /*4870*/  BSYNC B1 ;  /* 0x0000000000017941 */ /* 0x000fea0003800000 */
.L_x_176:
        /* <DEDUP_REMOVED lines=8> */
.L_x_179:
[----:B------:R-:W-:Y:S05]  /*4900*/  BSYNC B1 ;  /* 0x0000000000017941 */ /* 0x000fea0003800000 */
.L_x_178:
[----:B0----5:R-:W-:Y:S01]  /*4910*/  FMUL R13, R152, R155 ;  /* 0x0000009b980d7220 */ /* 0x021fe20000400000 */
[----:B------:R-:W-:Y:S01]  /*4920*/  ISETP.GT.AND P1, PT, R0, RZ, P0 ;  /* 0x000000ff0000720c */ /* 0x000fe20000724270 */
[----:B------:R-:W-:Y:S02]  /*4930*/  BSSY B1, `(.L_x_180) ;  /* 0x0000005000017945 */ /* 0x000fe40003800000 */
[----:B------:R-:W-:-:S05]  /*4940*/  FFMA R13, R100, R154, R13 ;  /* 0x0000009a640d7223 */ /* 0x000fca000000000d */
[----:B------:R0:W-:Y:S05]  /*4950*/  @P3 STG.E desc[UR36][R4.64+0x260], R13 ;  /* 0x0002600d04003986 */ /* 0x0001ea000c101924 */
[----:B------:R-:W-:Y:S05]  /*4960*/  @!P1 BRA `(.L_x_181) ;  /* 0x0000000000049947 */ /* 0x000fea0003800000 */
[----:B------:R0:W5:Y:S02]  /*4970*/  LDG.E.LTC128B R152, desc[UR36][R6.64+0x264] ;  /* 0x0002642406987981 */ /* 0x000164000c1e1920 */
.L_x_181:
[----:B------:R-:W-:Y:S05]  /*4980*/  BSYNC B1 ;  /* 0x0000000000017941 */ /* 0x000fea0003800000 */
.L_x_180:
[----:B-----5:R-:W-:Y:S01]  /*4990*/  FMUL R12, R152, R155 ;  /* 0x0000009b980c7220 */ /* 0x020fe20000400000 */
[----:B------:R-:W-:Y:S01]  /*49a0*/  ISETP.GT.AND P2, PT, R0, 0x8, P2 ;  /* 0x000000080000780c */ /* 0x000fe20001744270 */
[----:B------:R-:W-:Y:S02]  /*49b0*/  BSSY B1, `(.L_x_182) ;  /* 0x0000005000017945 */ /* 0x000fe40003800000 */
[----:B------:R-:W-:-:S05]  /*49c0*/  FFMA R101, R101, R154, R12 ;  /* 0x0000009a65657223 */ /* 0x000fca000000000c */
[----:B------:R0:W-:Y:S05]  /*49d0*/  @P1 STG.E desc[UR36][R4.64+0x264], R101 ;  /* 0x0002646504001986 */ /* 0x0001ea000c101924 */
[----:B------:R-:W-:Y:S05]  /*49e0*/  @!P2 BRA `(.L_x_183) ;  /* 0x000000000004a947 */ /* 0x000fea0003800000 */
[----:B------:R0:W5:Y:S02]  /*49f0*/  LDG.E.LTC128B R152, desc[UR36][R8.64+0x260] ;  /* 0x0002602408987981 */ /* 0x000164000c1e1920 */
.L_x_183:
[----:B------:R-:W-:Y:S05]  /*4a00*/  BSYNC B1 ;  /* 0x0000000000017941 */ /* 0x000fea0003800000 */
.L_x_182:
        /* <DEDUP_REMOVED lines=8> */
.L_x_185:
[----:B------:R-:W-:Y:S05]  /*4a90*/  BSYNC B1 ;  /* 0x0000000000017941 */ /* 0x000fea0003800000 */
.L_x_184:
        /* <DEDUP_REMOVED lines=8> */
.L_x_187:
[----:B------:R-:W-:Y:S05]  /*4b20*/  BSYNC B1 ;  /* 0x0000000000017941 */ /* 0x000fea0003800000 */
.L_x_186:
[----:B0----5:R-:W-:Y:S01]  /*4b30*/  FMUL R13, R152, R155 ;  /* 0x0000009b980d7220 */ /* 0x021fe20000400000 */
[----:B------:R-:W-:Y:S01]  /*4b40*/  ISETP.GT.AND P0, PT, R0, RZ, P2 ;  /* 0x000000ff0000720c */ /* 0x000fe20001704270 */
[----:B------:R-:W-:Y:S02]  /*4b50*/  BSSY B1, `(.L_x_188) ;  /* 0x0000005000017945 */ /* 0x000fe40003800000 */
[----:B------:R-:W-:-:S05]  /*4b60*/  FFMA R13, R104, R154, R13 ;  /* 0x0000009a680d7223 */ /* 0x000fca000000000d */
[----:B------:R0:W-:Y:S05]  /*4b70*/  @P3 STG.E desc[UR36][R4.64+0x280], R13 ;  /* 0x0002800d04003986 */ /* 0x0001ea000c101924 */
[----:B------:R-:W-:Y:S05]  /*4b80*/  @!P0 BRA `(.L_x_189) ;  /* 0x0000000000048947 */ /* 0x000fea0003800000 */
[----:B------:R0:W5:Y:S02]  /*4b90*/  LDG.E.LTC128B R152, desc[UR36][R6.64+0x284] ;  /* 0x0002842406987981 */ /* 0x000164000c1e1920 */
.L_x_189:
[----:B------:R-:W-:Y:S05]  /*4ba0*/  BSYNC B1 ;  /* 0x0000000000017941 */ /* 0x000fea0003800000 */
.L_x_188:
[----:B-----5:R-:W-:Y:S01]  /*4bb0*/  FMUL R12, R152, R155 ;  /* 0x0000009b980c7220 */ /* 0x020fe20000400000 */
[----:B------:R-:W-:Y:S01]  /*4bc0*/  ISETP.GT.AND P1, PT, R0, 0x8, P1 ;  /* 0x000000080000780c */ /* 0x000fe20000f24270 */
[----:B------:R-:W-:Y:S02]  /*4bd0*/  BSSY B1, `(.L_x_190) ;  /* 0x0000005000017945 */ /* 0x000fe40003800000 */
[----:B------:R-:W-:-:S05]  /*4be0*/  FFMA R105, R105, R154, R12 ;  /* 0x0000009a69697223 */ /* 0x000fca000000000c */
[----:B------:R0:W-:Y:S05]  /*4bf0*/  @P0 STG.E desc[UR36][R4.64+0x284], R105 ;  /* 0x0002846904000986 */ /* 0x0001ea000c101924 */
[----:B------:R-:W-:Y:S05]  /*4c00*/  @!P1 BRA `(.L_x_191) ;  /* 0x0000000000049947 */ /* 0x000fea0003800000 */
[----:B------:R0:W5:Y:S02]  /*4c10*/  LDG.E.LTC128B R152, desc[UR36][R8.64+0x280] ;  /* 0x0002802408987981 */ /* 0x000164000c1e1920 */
.L_x_191:
[----:B------:R-:W-:Y:S05]  /*4c20*/  BSYNC B1 ;  /* 0x0000000000017941 */ /* 0x000fea0003800000 */
.L_x_190:
        /* <DEDUP_REMOVED lines=8> */
.L_x_193:
[----:B------:R-:W-:Y:S05]  /*4cb0*/  BSYNC B1 ;  /* 0x0000000000017941 */ /* 0x000fea0003800000 */
.L_x_192:
        /* <DEDUP_REMOVED lines=8> */
.L_x_195:
[----:B------:R-:W-:Y:S05]  /*4d40*/  BSYNC B1 ;  /* 0x0000000000017941 */ /* 0x000fea0003800000 */
.L_x_194:
[----:B0----5:R-:W-:Y:S01]  /*4d50*/  FMUL R13, R152, R155 ;  /* 0x0000009b980d7220 */ /* 0x021fe20000400000 */
[----:B------:R-:W-:Y:S01]  /*4d60*/  ISETP.GT.AND P2, PT, R0, RZ, P1 ;  /* 0x000000ff0000720c */ /* 0x000fe20000f44270 */
[----:B------:R-:W-:Y:S02]  /*4d70*/  BSSY B1, `(.L_x_196) ;  /* 0x0000005000017945 */ /* 0x000fe40003800000 */
[----:B------:R-:W-:-:S05]  /*4d80*/  FFMA R13, R108, R154, R13 ;  /* 0x0000009a6c0d7223 */ /* 0x000fca000000000d */
[----:B------:R0:W-:Y:S05]  /*4d90*/  @P3 STG.E desc[UR36][R4.64+0x2a0], R13 ;  /* 0x0002a00d04003986 */ /* 0x0001ea000c101924 */
[----:B------:R-:W-:Y:S05]  /*4da0*/  @!P2 BRA `(.L_x_197) ;  /* 0x000000000004a947 */ /* 0x000fea0003800000 */
[----:B------:R0:W5:Y:S02]  /*4db0*/  LDG.E.LTC128B R152, desc[UR36][R6.64+0x2a4] ;  /* 0x0002a42406987981 */ /* 0x000164000c1e1920 */
.L_x_197:
[----:B------:R-:W-:Y:S05]  /*4dc0*/  BSYNC B1 ;  /* 0x0000000000017941 */ /* 0x000fea0003800000 */
.L_x_196:
[----:B-----5:R-:W-:Y:S01]  /*4dd0*/  FMUL R12, R152, R155 ;  /* 0x0000009b980c7220 */ /* 0x020fe20000400000 */
[----:B------:R-:W-:Y:S01]  /*4de0*/  ISETP.GT.AND P0, PT, R0, 0x8, P0 ;  /* 0x000000080000780c */ /* 0x000fe20000704270 */
[----:B------:R-:W-:Y:S02]  /*4df0*/  BSSY B1, `(.L_x_198) ;  /* 0x0000005000017945 */ /* 0x000fe40003800000 */
[----:B------:R-:W-:-:S05]  /*4e00*/  FFMA R109, R109, R154, R12 ;  /* 0x0000009a6d6d7223 */ /* 0x000fca000000000c */
[----:B------:R0:W-:Y:S05]  /*4e10*/  @P2 STG.E desc[UR36][R4.64+0x2a4], R109 ;  /* 0x0002a46d04002986 */ /* 0x0001ea000c101924 */
[----:B------:R-:W-:Y:S05]  /*4e20*/  @!P0 BRA `(.L_x_199) ;  /* 0x0000000000048947 */ /* 0x000fea0003800000 */
[----:B------:R0:W5:Y:S02]  /*4e30*/  LDG.E.LTC128B R152, desc[UR36][R8.64+0x2a0] ;  /* 0x0002a02408987981 */ /* 0x000164000c1e1920 */
.L_x_199:
[----:B------:R-:W-:Y:S05]  /*4e40*/  BSYNC B1 ;  /* 0x0000000000017941 */ /* 0x000fea0003800000 */
.L_x_198:
        /* <DEDUP_REMOVED lines=8> */
.L_x_201:
[----:B------:R-:W-:Y:S05]  /*4ed0*/  BSYNC B1 ;  /* 0x0000000000017941 */ /* 0x000fea0003800000 */
.L_x_200:
        /* <DEDUP_REMOVED lines=8> */
.L_x_203:
[----:B------:R-:W-:Y:S05]  /*4f60*/  BSYNC B1 ;  /* 0x0000000000017941 */ /* 0x000fea0003800000 */
.L_x_202:
[----:B0----5:R-:W-:Y:S01]  /*4f70*/  FMUL R13, R152, R155 ;  /* 0x0000009b980d7220 */ /* 0x021fe20000400000 */
[----:B------:R-:W-:Y:S01]  /*4f80*/  ISETP.GT.AND P1, PT, R0, RZ, P0 ;  /* 0x000000ff0000720c */ /* 0x000fe20000724270 */
[----:B------:R-:W-:Y:S02]  /*4f90*/  BSSY B1, `(.L_x_204) ;  /* 0x0000005000017945 */ /* 0x000fe40003800000 */
[----:B------:R-:W-:-:S05]  /*4fa0*/  FFMA R13, R112, R154, R13 ;  /* 0x0000009a700d7223 */ /* 0x000fca000000000d */
[----:B------:R0:W-:Y:S05]  /*4fb0*/  @P3 STG.E desc[UR36][R4.64+0x2c0], R13 ;  /* 0x0002c00d04003986 */ /* 0x0001ea000c101924 */
[----:B------:R-:W-:Y:S05]  /*4fc0*/  @!P1 BRA `(.L_x_205) ;  /* 0x0000000000049947 */ /* 0x000fea0003800000 */
[----:B------:R0:W5:Y:S02]  /*4fd0*/  LDG.E.LTC128B R152, desc[UR36][R6.64+0x2c4] ;  /* 0x0002c42406987981 */ /* 0x000164000c1e1920 */
.L_x_205:
[----:B------:R-:W-:Y:S05]  /*4fe0*/  BSYNC B1 ;  /* 0x0000000000017941 */ /* 0x000fea0003800000 */
.L_x_204:
[----:B-----5:R-:W-:Y:S01]  /*4ff0*/  FMUL R12, R152, R155 ;  /* 0x0000009b980c7220 */ /* 0x020fe20000400000 */
[----:B------:R-:W-:Y:S01]  /*5000*/  ISETP.GT.AND P2, PT, R0, 0x8, P2 ;  /* 0x000000080000780c */ /* 0x000fe20001744270 */
[----:B------:R-:W-:Y:S02]  /*5010*/  BSSY B1, `(.L_x_206) ;  /* 0x0000005000017945 */ /* 0x000fe40003800000 */
[----:B------:R-:W-:-:S05]  /*5020*/  FFMA R113, R113, R154, R12 ;  /* 0x0000009a71717223 */ /* 0x000fca000000000c */
[----:B------:R0:W-:Y:S05]  /*5030*/  @P1 STG.E desc[UR36][R4.64+0x2c4], R113 ;  /* 0x0002c47104001986 */ /* 0x0001ea000c101924 */
[----:B------:R-:W-:Y:S05]  /*5040*/  @!P2 BRA `(.L_x_207) ;  /* 0x000000000004a947 */ /* 0x000fea0003800000 */
[----:B------:R0:W5:Y:S02]  /*5050*/  LDG.E.LTC128B R152, desc[UR36][R8.64+0x2c0] ;  /* 0x0002c02408987981 */ /* 0x000164000c1e1920 */
.L_x_207:
[----:B------:R-:W-:Y:S05]  /*5060*/  BSYNC B1 ;  /* 0x0000000000017941 */ /* 0x000fea0003800000 */
.L_x_206:
        /* <DEDUP_REMOVED lines=8> */
.L_x_209:
[----:B------:R-:W-:Y:S05]  /*50f0*/  BSYNC B1 ;  /* 0x0000000000017941 */ /* 0x000fea0003800000 */
.L_x_208:
        /* <DEDUP_REMOVED lines=8> */
.L_x_211:
[----:B------:R-:W-:Y:S05]  /*5180*/  BSYNC B1 ;  /* 0x0000000000017941 */ /* 0x000fea0003800000 */
.L_x_210:
[----:B0----5:R-:W-:Y:S01]  /*5190*/  FMUL R13, R152, R155 ;  /* 0x0000009b980d7220 */ /* 0x021fe20000400000 */
[----:B------:R-:W-:Y:S01]  /*51a0*/  ISETP.GT.AND P0, PT, R0, RZ, P2 ;  /* 0x000000ff0000720c */ /* 0x000fe20001704270 */
[----:B------:R-:W-:Y:S02]  /*51b0*/  BSSY B1, `(.L_x_212) ;  /* 0x0000005000017945 */ /* 0x000fe40003800000 */
[----:B------:R-:W-:-:S05]  /*51c0*/  FFMA R13, R116, R154, R13 ;  /* 0x0000009a740d7223 */ /* 0x000fca000000000d */
[----:B------:R0:W-:Y:S05]  /*51d0*/  @P3 STG.E desc[UR36][R4.64+0x2e0], R13 ;  /* 0x0002e00d04003986 */ /* 0x0001ea000c101924 */
[----:B------:R-:W-:Y:S05]  /*51e0*/  @!P0 BRA `(.L_x_213) ;  /* 0x0000000000048947 */ /* 0x000fea0003800000 */
[----:B------:R0:W5:Y:S02]  /*51f0*/  LDG.E.LTC128B R152, desc[UR36][R6.64+0x2e4] ;  /* 0x0002e42406987981 */ /* 0x000164000c1e1920 */
.L_x_213:
[----:B------:R-:W-:Y:S05]  /*5200*/  BSYNC B1 ;  /* 0x0000000000017941 */ /* 0x000fea0003800000 */
.L_x_212:
[----:B-----5:R-:W-:Y:S01]  /*5210*/  FMUL R12, R152, R155 ;  /* 0x0000009b980c7220 */ /* 0x020fe20000400000 */
[----:B------:R-:W-:Y:S01]  /*5220*/  ISETP.GT.AND P1, PT, R0, 0x8, P1 ;  /* 0x000000080000780c */ /* 0x000fe20000f24270 */
[----:B------:R-:W-:Y:S02]  /*5230*/  BSSY B1, `(.L_x_214) ;  /* 0x0000005000017945 */ /* 0x000fe40003800000 */
[----:B------:R-:W-:-:S05]  /*5240*/  FFMA R117, R117, R154, R12 ;  /* 0x0000009a75757223 */ /* 0x000fca000000000c */
[----:B------:R0:W-:Y:S05]  /*5250*/  @P0 STG.E desc[UR36][R4.64+0x2e4], R117 ;  /* 0x0002e47504000986 */ /* 0x0001ea000c101924 */
[----:B------:R-:W-:Y:S05]  /*5260*/  @!P1 BRA `(.L_x_215) ;  /* 0x0000000000049947 */ /* 0x000fea0003800000 */
[----:B------:R0:W5:Y:S02]  /*5270*/  LDG.E.LTC128B R152, desc[UR36][R8.64+0x2e0] ;  /* 0x0002e02408987981 */ /* 0x000164000c1e1920 */
.L_x_215:
[----:B------:R-:W-:Y:S05]  /*5280*/  BSYNC B1 ;  /* 0x0000000000017941 */ /* 0x000fea0003800000 */
.L_x_214:
        /* <DEDUP_REMOVED lines=8> */
.L_x_217:
[----:B------:R-:W-:Y:S05]  /*5310*/  BSYNC B1 ;  /* 0x0000000000017941 */ /* 0x000fea0003800000 */
.L_x_216:
        /* <DEDUP_REMOVED lines=8> */
.L_x_219:
[----:B------:R-:W-:Y:S05]  /*53a0*/  BSYNC B1 ;  /* 0x0000000000017941 */ /* 0x000fea0003800000 */
.L_x_218:
[----:B0----5:R-:W-:Y:S01]  /*53b0*/  FMUL R13, R152, R155 ;  /* 0x0000009b980d7220 */ /* 0x021fe20000400000 */
[----:B------:R-:W-:Y:S01]  /*53c0*/  ISETP.GT.AND P2, PT, R0, RZ, P1 ;  /* 0x000000ff0000720c */ /* 0x000fe20000f44270 */
[----:B------:R-:W-:Y:S02]  /*53d0*/  BSSY B1, `(.L_x_220) ;  /* 0x0000005000017945 */ /* 0x000fe40003800000 */
[----:B------:R-:W-:-:S05]  /*53e0*/  FFMA R13, R120, R154, R13 ;  /* 0x0000009a780d7223 */ /* 0x000fca000000000d */
[----:B------:R0:W-:Y:S05]  /*53f0*/  @P3 STG.E desc[UR36][R4.64+0x300], R13 ;  /* 0x0003000d04003986 */ /* 0x0001ea000c101924 */
[----:B------:R-:W-:Y:S05]  /*5400*/  @!P2 BRA `(.L_x_221) ;  /* 0x000000000004a947 */ /* 0x000fea0003800000 */
[----:B------:R0:W5:Y:S02]  /*5410*/  LDG.E.LTC128B R152, desc[UR36][R6.64+0x304] ;  /* 0x0003042406987981 */ /* 0x000164000c1e1920 */
.L_x_221:
[----:B------:R-:W-:Y:S05]  /*5420*/  BSYNC B1 ;  /* 0x0000000000017941 */ /* 0x000fea0003800000 */
.L_x_220:
[----:B-----5:R-:W-:Y:S01]  /*5430*/  FMUL R12, R152, R155 ;  /* 0x0000009b980c7220 */ /* 0x020fe20000400000 */
[----:B------:R-:W-:Y:S01]  /*5440*/  ISETP.GT.AND P0, PT, R0, 0x8, P0 ;  /* 0x000000080000780c */ /* 0x000fe20000704270 */
[----:B------:R-:W-:Y:S02]  /*5450*/  BSSY B1, `(.L_x_222) ;  /* 0x0000005000017945 */ /* 0x000fe40003800000 */
[----:B------:R-:W-:-:S05]  /*5460*/  FFMA R121, R121, R154, R12 ;  /* 0x0000009a79797223 */ /* 0x000fca000000000c */
[----:B------:R0:W-:Y:S05]  /*5470*/  @P2 STG.E desc[UR36][R4.64+0x304], R121 ;  /* 0x0003047904002986 */ /* 0x0001ea000c101924 */
[----:B------:R-:W-:Y:S05]  /*5480*/  @!P0 BRA `(.L_x_223) ;  /* 0x0000000000048947 */ /* 0x000fea0003800000 */
[----:B------:R0:W5:Y:S02]  /*5490*/  LDG.E.LTC128B R152, desc[UR36][R8.64+0x300] ;  /* 0x0003002408987981 */ /* 0x000164000c1e1920 */
.L_x_223:
[----:B------:R-:W-:Y:S05]  /*54a0*/  BSYNC B1 ;  /* 0x0000000000017941 */ /* 0x000fea0003800000 */
.L_x_222:
        /* <DEDUP_REMOVED lines=8> */
.L_x_225:
[----:B------:R-:W-:Y:S05]  /*5530*/  BSYNC B1 ;  /* 0x0000000000017941 */ /* 0x000fea0003800000 */
.L_x_224:
        /* <DEDUP_REMOVED lines=8> */
.L_x_227:
[----:B------:R-:W-:Y:S05]  /*55c0*/  BSYNC B1 ;  /* 0x0000000000017941 */ /* 0x000fea0003800000 */
.L_x_226:
[----:B0----5:R-:W-:Y:S01]  /*55d0*/  FMUL R13, R152, R155 ;  /* 0x0000009b980d7220 */ /* 0x021fe20000400000 */
[----:B------:R-:W-:Y:S01]  /*55e0*/  ISETP.GT.AND P1, PT, R0, RZ, P0 ;  /* 0x000000ff0000720c */ /* 0x000fe20000724270 */
[----:B------:R-:W-:Y:S02]  /*55f0*/  BSSY B1, `(.L_x_228) ;  /* 0x0000005000017945 */ /* 0x000fe40003800000 */
[----:B------:R-:W-:-:S05]  /*5600*/  FFMA R13, R124, R154, R13 ;  /* 0x0000009a7c0d7223 */ /* 0x000fca000000000d */
[----:B------:R0:W-:Y:S05]  /*5610*/  @P3 STG.E desc[UR36][R4.64+0x320], R13 ;  /* 0x0003200d04003986 */ /* 0x0001ea000c101924 */
[----:B------:R-:W-:Y:S05]  /*5620*/  @!P1 BRA `(.L_x_229) ;  /* 0x0000000000049947 */ /* 0x000fea0003800000 */
[----:B------:R0:W5:Y:S02]  /*5630*/  LDG.E.LTC128B R152, desc[UR36][R6.64+0x324] ;  /* 0x0003242406987981 */ /* 0x000164000c1e1920 */
.L_x_229:
[----:B------:R-:W-:Y:S05]  /*5640*/  BSYNC B1 ;  /* 0x0000000000017941 */ /* 0x000fea0003800000 */
.L_x_228:
[----:B-----5:R-:W-:Y:S01]  /*5650*/  FMUL R12, R152, R155 ;  /* 0x0000009b980c7220 */ /* 0x020fe20000400000 */
[----:B------:R-:W-:Y:S01]  /*5660*/  ISETP.GT.AND P2, PT, R0, 0x8, P2 ;  /* 0x000000080000780c */ /* 0x000fe20001744270 */
[----:B------:R-:W-:Y:S02]  /*5670*/  BSSY B1, `(.L_x_230) ;  /* 0x0000005000017945 */ /* 0x000fe40003800000 */
[----:B------:R-:W-:-:S05]  /*5680*/  FFMA R125, R125, R154, R12 ;  /* 0x0000009a7d7d7223 */ /* 0x000fca000000000c */
[----:B------:R0:W-:Y:S05]  /*5690*/  @P1 STG.E desc[UR36][R4.64+0x324], R125 ;  /* 0x0003247d04001986 */ /* 0x0001ea000c101924 */
[----:B------:R-:W-:Y:S05]  /*56a0*/  @!P2 BRA `(.L_x_231) ;  /* 0x000000000004a947 */ /* 0x000fea0003800000 */
[----:B------:R0:W5:Y:S02]  /*56b0*/  LDG.E.LTC128B R152, desc[UR36][R8.64+0x320] ;  /* 0x0003202408987981 */ /* 0x000164000c1e1920 */
.L_x_231:
[----:B------:R-:W-:Y:S05]  /*56c0*/  BSYNC B1 ;  /* 0x0000000000017941 */ /* 0x000fea0003800000 */
.L_x_230:
        /* <DEDUP_REMOVED lines=8> */
.L_x_233:
[----:B------:R-:W-:Y:S05]  /*5750*/  BSYNC B1 ;  /* 0x0000000000017941 */ /* 0x000fea0003800000 */
.L_x_232:
        /* <DEDUP_REMOVED lines=8> */
.L_x_235:
[----:B------:R-:W-:Y:S05]  /*57e0*/  BSYNC B1 ;  /* 0x0000000000017941 */ /* 0x000fea0003800000 */
.L_x_234:
[----:B0----5:R-:W-:Y:S01]  /*57f0*/  FMUL R13, R152, R155 ;  /* 0x0000009b980d7220 */ /* 0x021fe20000400000 */
[----:B------:R-:W-:Y:S01]  /*5800*/  ISETP.GT.AND P0, PT, R0, RZ, P2 ;  /* 0x000000ff0000720c */ /* 0x000fe20001704270 */
[----:B------:R-:W-:Y:S02]  /*5810*/  BSSY B1, `(.L_x_236) ;  /* 0x0000005000017945 */ /* 0x000fe40003800000 */
[----:B------:R-:W-:-:S05]  /*5820*/  FFMA R13, R128, R154, R13 ;  /* 0x0000009a800d7223 */ /* 0x000fca000000000d */
[----:B------:R0:W-:Y:S05]  /*5830*/  @P3 STG.E desc[UR36][R4.64+0x340], R13 ;  /* 0x0003400d04003986 */ /* 0x0001ea000c101924 */
[----:B------:R-:W-:Y:S05]  /*5840*/  @!P0 BRA `(.L_x_237) ;  /* 0x0000000000048947 */ /* 0x000fea0003800000 */
[----:B------:R0:W5:Y:S02]  /*5850*/  LDG.E.LTC128B R152, desc[UR36][R6.64+0x344] ;  /* 0x0003442406987981 */ /* 0x000164000c1e1920 */
.L_x_237:
[----:B------:R-:W-:Y:S05]  /*5860*/  BSYNC B1 ;  /* 0x0000000000017941 */ /* 0x000fea0003800000 */
.L_x_236:
[----:B-----5:R-:W-:Y:S01]  /*5870*/  FMUL R12, R152, R155 ;  /* 0x0000009b980c7220 */ /* 0x020fe20000400000 */
[----:B------:R-:W-:Y:S01]  /*5880*/  ISETP.GT.AND P1, PT, R0, 0x8, P1 ;  /* 0x000000080000780c */ /* 0x000fe20000f24270 */
[----:B------:R-:W-:Y:S02]  /*5890*/  BSSY B1, `(.L_x_238) ;  /* 0x0000005000017945 */ /* 0x000fe40003800000 */
[----:B------:R-:W-:-:S05]  /*58a0*/  FFMA R129, R129, R154, R12 ;  /* 0x0000009a81817223 */ /* 0x000fca000000000c */
[----:B------:R0:W-:Y:S05]  /*58b0*/  @P0 STG.E desc[UR36][R4.64+0x344], R129 ;  /* 0x0003448104000986 */ /* 0x0001ea000c101924 */
[----:B------:R-:W-:Y:S05]  /*58c0*/  @!P1 BRA `(.L_x_239) ;  /* 0x0000000000049947 */ /* 0x000fea0003800000 */
[----:B------:R0:W5:Y:S02]  /*58d0*/  LDG.E.LTC128B R152, desc[UR36][R8.64+0x340] ;  /* 0x0003402408987981 */ /* 0x000164000c1e1920 */
.L_x_239:
[----:B------:R-:W-:Y:S05]  /*58e0*/  BSYNC B1 ;  /* 0x0000000000017941 */ /* 0x000fea0003800000 */
.L_x_238:
        /* <DEDUP_REMOVED lines=8> */
.L_x_241:
[----:B------:R-:W-:Y:S05]  /*5970*/  BSYNC B1 ;  /* 0x0000000000017941 */ /* 0x000fea0003800000 */
.L_x_240:
        /* <DEDUP_REMOVED lines=8> */
.L_x_243:
[----:B------:R-:W-:Y:S05]  /*5a00*/  BSYNC B1 ;  /* 0x0000000000017941 */ /* 0x000fea0003800000 */
.L_x_242:
[----:B0----5:R-:W-:Y:S01]  /*5a10*/  FMUL R13, R152, R155 ;  /* 0x0000009b980d7220 */ /* 0x021fe20000400000 */
[----:B------:R-:W-:Y:S01]  /*5a20*/  ISETP.GT.AND P2, PT, R0, RZ, P1 ;  /* 0x000000ff0000720c */ /* 0x000fe20000f44270 */
[----:B------:R-:W-:Y:S02]  /*5a30*/  BSSY B1, `(.L_x_244) ;  /* 0x0000005000017945 */ /* 0x000fe40003800000 */
[----:B------:R-:W-:-:S05]  /*5a40*/  FFMA R13, R132, R154, R13 ;  /* 0x0000009a840d7223 */ /* 0x000fca000000000d */
[----:B------:R0:W-:Y:S05]  /*5a50*/  @P3 STG.E desc[UR36][R4.64+0x360], R13 ;  /* 0x0003600d04003986 */ /* 0x0001ea000c101924 */
[----:B------:R-:W-:Y:S05]  /*5a60*/  @!P2 BRA `(.L_x_245) ;  /* 0x000000000004a947 */ /* 0x000fea0003800000 */
[----:B------:R0:W5:Y:S02]  /*5a70*/  LDG.E.LTC128B R152, desc[UR36][R6.64+0x364] ;  /* 0x0003642406987981 */ /* 0x000164000c1e1920 */
.L_x_245:
[----:B------:R-:W-:Y:S05]  /*5a80*/  BSYNC B1 ;  /* 0x0000000000017941 */ /* 0x000fea0003800000 */
.L_x_244:
[----:B-----5:R-:W-:Y:S01]  /*5a90*/  FMUL R12, R152, R155 ;  /* 0x0000009b980c7220 */ /* 0x020fe20000400000 */
[----:B------:R-:W-:Y:S01]  /*5aa0*/  ISETP.GT.AND P0, PT, R0, 0x8, P0 ;  /* 0x000000080000780c */ /* 0x000fe20000704270 */
[----:B------:R-:W-:Y:S02]  /*5ab0*/  BSSY B1, `(.L_x_246) ;  /* 0x0000005000017945 */ /* 0x000fe40003800000 */
[----:B------:R-:W-:-:S05]  /*5ac0*/  FFMA R133, R133, R154, R12 ;  /* 0x0000009a85857223 */ /* 0x000fca000000000c */
[----:B------:R0:W-:Y:S05]  /*5ad0*/  @P2 STG.E desc[UR36][R4.64+0x364], R133 ;  /* 0x0003648504002986 */ /* 0x0001ea000c101924 */
[----:B------:R-:W-:Y:S05]  /*5ae0*/  @!P0 BRA `(.L_x_247) ;  /* 0x0000000000048947 */ /* 0x000fea0003800000 */
[----:B------:R0:W5:Y:S02]  /*5af0*/  LDG.E.LTC128B R152, desc[UR36][R8.64+0x360] ;  /* 0x0003602408987981 */ /* 0x000164000c1e1920 */
.L_x_247:
[----:B------:R-:W-:Y:S05]  /*5b00*/  BSYNC B1 ;  /* 0x0000000000017941 */ /* 0x000fea0003800000 */
.L_x_246:
        /* <DEDUP_REMOVED lines=8> */
.L_x_249:
[----:B------:R-:W-:Y:S05]  /*5b90*/  BSYNC B1 ;  /* 0x0000000000017941 */ /* 0x000fea0003800000 */
.L_x_248:
        /* <DEDUP_REMOVED lines=8> */
.L_x_251:
[----:B------:R-:W-:Y:S05]  /*5c20*/  BSYNC B1 ;  /* 0x0000000000017941 */ /* 0x000fea0003800000 */
.L_x_250:
[----:B0----5:R-:W-:Y:S01]  /*5c30*/  FMUL R13, R152, R155 ;  /* 0x0000009b980d7220 */ /* 0x021fe20000400000 */
[----:B------:R-:W-:Y:S01]  /*5c40*/  ISETP.GT.AND P1, PT, R0, RZ, P0 ;  /* 0x000000ff0000720c */ /* 0x000fe20000724270 */
[----:B------:R-:W-:Y:S02]  /*5c50*/  BSSY B1, `(.L_x_252) ;  /* 0x0000005000017945 */ /* 0x000fe40003800000 */
[----:B------:R-:W-:-:S05]  /*5c60*/  FFMA R13, R136, R154, R13 ;  /* 0x0000009a880d7223 */ /* 0x000fca000000000d */
[----:B------:R0:W-:Y:S05]  /*5c70*/  @P3 STG.E desc[UR36][R4.64+0x380], R13 ;  /* 0x0003800d04003986 */ /* 0x0001ea000c101924 */
[----:B------:R-:W-:Y:S05]  /*5c80*/  @!P1 BRA `(.L_x_253) ;  /* 0x0000000000049947 */ /* 0x000fea0003800000 */
[----:B------:R0:W5:Y:S02]  /*5c90*/  LDG.E.LTC128B R152, desc[UR36][R6.64+0x384] ;  /* 0x0003842406987981 */ /* 0x000164000c1e1920 */
.L_x_253:
[----:B------:R-:W-:Y:S05]  /*5ca0*/  BSYNC B1 ;  /* 0x0000000000017941 */ /* 0x000fea0003800000 */
.L_x_252:
[----:B-----5:R-:W-:Y:S01]  /*5cb0*/  FMUL R12, R152, R155 ;  /* 0x0000009b980c7220 */ /* 0x020fe20000400000 */
[----:B------:R-:W-:Y:S01]  /*5cc0*/  ISETP.GT.AND P2, PT, R0, 0x8, P2 ;  /* 0x000000080000780c */ /* 0x000fe20001744270 */
[----:B------:R-:W-:Y:S02]  /*5cd0*/  BSSY B1, `(.L_x_254) ;  /* 0x0000005000017945 */ /* 0x000fe40003800000 */
[----:B------:R-:W-:-:S05]  /*5ce0*/  FFMA R137, R137, R154, R12 ;  /* 0x0000009a89897223 */ /* 0x000fca000000000c */
[----:B------:R0:W-:Y:S05]  /*5cf0*/  @P1 STG.E desc[UR36][R4.64+0x384], R137 ;  /* 0x0003848904001986 */ /* 0x0001ea000c101924 */
[----:B------:R-:W-:Y:S05]  /*5d00*/  @!P2 BRA `(.L_x_255) ;  /* 0x000000000004a947 */ /* 0x000fea0003800000 */
[----:B------:R0:W5:Y:S02]  /*5d10*/  LDG.E.LTC128B R152, desc[UR36][R8.64+0x380] ;  /* 0x0003802408987981 */ /* 0x000164000c1e1920 */
.L_x_255:
[----:B------:R-:W-:Y:S05]  /*5d20*/  BSYNC B1 ;  /* 0x0000000000017941 */ /* 0x000fea0003800000 */
.L_x_254:
        /* <DEDUP_REMOVED lines=8> */
.L_x_257:
[----:B------:R-:W-:Y:S05]  /*5db0*/  BSYNC B1 ;  /* 0x0000000000017941 */ /* 0x000fea0003800000 */
.L_x_256:
        /* <DEDUP_REMOVED lines=8> */
.L_x_259:
[----:B------:R-:W-:Y:S05]  /*5e40*/  BSYNC B1 ;  /* 0x0000000000017941 */ /* 0x000fea0003800000 */
.L_x_258:
[----:B0----5:R-:W-:Y:S01]  /*5e50*/  FMUL R13, R152, R155 ;  /* 0x0000009b980d7220 */ /* 0x021fe20000400000 */
[----:B------:R-:W-:Y:S01]  /*5e60*/  ISETP.GT.AND P0, PT, R0, RZ, P2 ;  /* 0x000000ff0000720c */ /* 0x000fe20001704270 */
[----:B------:R-:W-:Y:S02]  /*5e70*/  BSSY B1, `(.L_x_260) ;  /* 0x0000005000017945 */ /* 0x000fe40003800000 */
[----:B------:R-:W-:-:S05]  /*5e80*/  FFMA R13, R140, R154, R13 ;  /* 0x0000009a8c0d7223 */ /* 0x000fca000000000d */
[----:B------:R0:W-:Y:S05]  /*5e90*/  @P3 STG.E desc[UR36][R4.64+0x3a0], R13 ;  /* 0x0003a00d04003986 */ /* 0x0001ea000c101924 */
[----:B------:R-:W-:Y:S05]  /*5ea0*/  @!P0 BRA `(.L_x_261) ;  /* 0x0000000000048947 */ /* 0x000fea0003800000 */
[----:B------:R0:W5:Y:S02]  /*5eb0*/  LDG.E.LTC128B R152, desc[UR36][R6.64+0x3a4] ;  /* 0x0003a42406987981 */ /* 0x000164000c1e1920 */
.L_x_261:
[----:B------:R-:W-:Y:S05]  /*5ec0*/  BSYNC B1 ;  /* 0x0000000000017941 */ /* 0x000fea0003800000 */
.L_x_260:
[----:B-----5:R-:W-:Y:S01]  /*5ed0*/  FMUL R12, R152, R155 ;  /* 0x0000009b980c7220 */ /* 0x020fe20000400000 */
[----:B------:R-:W-:Y:S01]  /*5ee0*/  ISETP.GT.AND P1, PT, R0, 0x8, P1 ;  /* 0x000000080000780c */ /* 0x000fe20000f24270 */
[----:B------:R-:W-:Y:S02]  /*5ef0*/  BSSY B1, `(.L_x_262) ;  /* 0x0000005000017945 */ /* 0x000fe40003800000 */
[----:B------:R-:W-:-:S05]  /*5f00*/  FFMA R141, R141, R154, R12 ;  /* 0x0000009a8d8d7223 */ /* 0x000fca000000000c */
[----:B------:R0:W-:Y:S05]  /*5f10*/  @P0 STG.E desc[UR36][R4.64+0x3a4], R141 ;  /* 0x0003a48d04000986 */ /* 0x0001ea000c101924 */
[----:B------:R-:W-:Y:S05]  /*5f20*/  @!P1 BRA `(.L_x_263) ;  /* 0x0000000000049947 */ /* 0x000fea0003800000 */
[----:B------:R0:W5:Y:S02]  /*5f30*/  LDG.E.LTC128B R152, desc[UR36][R8.64+0x3a0] ;  /* 0x0003a02408987981 */ /* 0x000164000c1e1920 */
.L_x_263:
[----:B------:R-:W-:Y:S05]  /*5f40*/  BSYNC B1 ;  /* 0x0000000000017941 */ /* 0x000fea0003800000 */
.L_x_262:
        /* <DEDUP_REMOVED lines=8> */
.L_x_265:
[----:B------:R-:W-:Y:S05]  /*5fd0*/  BSYNC B1 ;  /* 0x0000000000017941 */ /* 0x000fea0003800000 */
.L_x_264:
        /* <DEDUP_REMOVED lines=8> */
.L_x_267:
[----:B------:R-:W-:Y:S05]  /*6060*/  BSYNC B1 ;  /* 0x0000000000017941 */ /* 0x000fea0003800000 */
.L_x_266:
[----:B0----5:R-:W-:Y:S01]  /*6070*/  FMUL R13, R152, R155 ;  /* 0x0000009b980d7220 */ /* 0x021fe20000400000 */
[----:B------:R-:W-:Y:S01]  /*6080*/  ISETP.GT.AND P2, PT, R0, RZ, P1 ;  /* 0x000000ff0000720c */ /* 0x000fe20000f44270 */
[----:B------:R-:W-:Y:S02]  /*6090*/  BSSY B1, `(.L_x_268) ;  /* 0x0000005000017945 */ /* 0x000fe40003800000 */
[----:B------:R-:W-:-:S05]  /*60a0*/  FFMA R13, R144, R154, R13 ;  /* 0x0000009a900d7223 */ /* 0x000fca000000000d */
[----:B------:R0:W-:Y:S05]  /*60b0*/  @P3 STG.E desc[UR36][R4.64+0x3c0], R13 ;  /* 0x0003c00d04003986 */ /* 0x0001ea000c101924 */
[----:B------:R-:W-:Y:S05]  /*60c0*/  @!P2 BRA `(.L_x_269) ;  /* 0x000000000004a947 */ /* 0x000fea0003800000 */
[----:B------:R0:W5:Y:S02]  /*60d0*/  LDG.E.LTC128B R152, desc[UR36][R6.64+0x3c4] ;  /* 0x0003c42406987981 */ /* 0x000164000c1e1920 */
.L_x_269:
[----:B------:R-:W-:Y:S05]  /*60e0*/  BSYNC B1 ;  /* 0x0000000000017941 */ /* 0x000fea0003800000 */
.L_x_268:
[----:B-----5:R-:W-:Y:S01]  /*60f0*/  FMUL R12, R152, R155 ;  /* 0x0000009b980c7220 */ /* 0x020fe20000400000 */
[----:B------:R-:W-:Y:S01]  /*6100*/  ISETP.GT.AND P0, PT, R0, 0x8, P0 ;  /* 0x000000080000780c */ /* 0x000fe20000704270 */
[----:B------:R-:W-:Y:S02]  /*6110*/  BSSY B1, `(.L_x_270) ;  /* 0x0000005000017945 */ /* 0x000fe40003800000 */
[----:B------:R-:W-:-:S05]  /*6120*/  FFMA R145, R145, R154, R12 ;  /* 0x0000009a91917223 */ /* 0x000fca000000000c */
[----:B------:R0:W-:Y:S05]  /*6130*/  @P2 STG.E desc[UR36][R4.64+0x3c4], R145 ;  /* 0x0003c49104002986 */ /* 0x0001ea000c101924 */
[----:B------:R-:W-:Y:S05]  /*6140*/  @!P0 BRA `(.L_x_271) ;  /* 0x0000000000048947 */ /* 0x000fea0003800000 */
[----:B------:R0:W5:Y:S02]  /*6150*/  LDG.E.LTC128B R152, desc[UR36][R8.64+0x3c0] ;  /* 0x0003c02408987981 */ /* 0x000164000c1e1920 */
.L_x_271:
[----:B------:R-:W-:Y:S05]  /*6160*/  BSYNC B1 ;  /* 0x0000000000017941 */ /* 0x000fea0003800000 */
.L_x_270:
        /* <DEDUP_REMOVED lines=8> */
.L_x_273:
[----:B------:R-:W-:Y:S05]  /*61f0*/  BSYNC B1 ;  /* 0x0000000000017941 */ /* 0x000fea0003800000 */
.L_x_272:
        /* <DEDUP_REMOVED lines=8> */
.L_x_275:
[----:B------:R-:W-:Y:S05]  /*6280*/  BSYNC B1 ;  /* 0x0000000000017941 */ /* 0x000fea0003800000 */
.L_x_274:
[----:B-----5:R-:W-:Y:S01]  /*6290*/  FMUL R3, R152, R155 ;  /* 0x0000009b98037220 */ /* 0x020fe20000400000 */
[----:B------:R-:W-:Y:S01]  /*62a0*/  ISETP.GT.AND P1, PT, R0, RZ, P0 ;  /* 0x000000ff0000720c */ /* 0x000fe20000724270 */
[----:B------:R-:W-:Y:S02]  /*62b0*/  BSSY B1, `(.L_x_276) ;  /* 0x0000005000017945 */ /* 0x000fe40003800000 */
[----:B------:R-:W-:-:S05]  /*62c0*/  FFMA R3, R148, R154, R3 ;  /* 0x0000009a94037223 */ /* 0x000fca0000000003 */
[----:B------:R0:W-:Y:S05]  /*62d0*/  @P3 STG.E desc[UR36][R4.64+0x3e0], R3 ;  /* 0x0003e00304003986 */ /* 0x0001ea000c101924 */
[----:B------:R-:W-:Y:S05]  /*62e0*/  @!P1 BRA `(.L_x_277) ;  /* 0x0000000000049947 */ /* 0x000fea0003800000 */
[----:B------:R0:W5:Y:S02]  /*62f0*/  LDG.E.LTC128B R152, desc[UR36][R6.64+0x3e4] ;  /* 0x0003e42406987981 */ /* 0x000164000c1e1920 */
.L_x_277:
[----:B------:R-:W-:Y:S05]  /*6300*/  BSYNC B1 ;  /* 0x0000000000017941 */ /* 0x000fea0003800000 */
.L_x_276:
[----:B0---45:R-:W-:Y:S01]  /*6310*/  FMUL R6, R152, R155 ;  /* 0x0000009b98067220 */ /* 0x031fe20000400000 */
[----:B------:R-:W-:Y:S01]  /*6320*/  ISETP.GT.AND P2, PT, R0, 0x8, P2 ;  /* 0x000000080000780c */ /* 0x000fe20001744270 */
[----:B------:R-:W-:Y:S02]  /*6330*/  BSSY B1, `(.L_x_278) ;  /* 0x0000005000017945 */ /* 0x000fe40003800000 */
[----:B------:R-:W-:-:S05]  /*6340*/  FFMA R149, R149, R154, R6 ;  /* 0x0000009a95957223 */ /* 0x000fca0000000006 */
[----:B------:R0:W-:Y:S05]  /*6350*/  @P1 STG.E desc[UR36][R4.64+0x3e4], R149 ;  /* 0x0003e49504001986 */ /* 0x0001ea000c101924 */
[----:B------:R-:W-:Y:S05]  /*6360*/  @!P2 BRA `(.L_x_279) ;  /* 0x000000000004a947 */ /* 0x000fea0003800000 */
[----:B------:R4:W5:Y:S02]  /*6370*/  LDG.E.LTC128B R152, desc[UR36][R8.64+0x3e0] ;  /* 0x0003e02408987981 */ /* 0x000964000c1e1920 */
.L_x_279:
[----:B------:R-:W-:Y:S05]  /*6380*/  BSYNC B1 ;  /* 0x0000000000017941 */ /* 0x000fea0003800000 */
.L_x_278:
[----:B-----5:R-:W-:Y:S01]  /*6390*/  FMUL R3, R152, R155 ;  /* 0x0000009b98037220 */ /* 0x020fe20000400000 */
[----:B01----:R-:W-:Y:S01]  /*63a0*/  @P2 IMAD.MOV.U32 R4, RZ, RZ, R10 ;  /* 0x000000ffff042224 */ /* 0x003fe200078e000a */
[----:B------:R-:W-:Y:S01]  /*63b0*/  ISETP.GT.AND P0, PT, R0, 0x8, P0 ;  /* 0x000000080000780c */ /* 0x000fe20000704270 */
[----:B------:R-:W-:Y:S02]  /*63c0*/  @P2 IMAD.MOV.U32 R5, RZ, RZ, R11 ;  /* 0x000000ffff052224 */ /* 0x000fe400078e000b */
[----:B------:R-:W-:Y:S01]  /*63d0*/  FFMA R3, R150, R154, R3 ;  /* 0x0000009a96037223 */ /* 0x000fe20000000003 */
[----:B------:R-:W-:Y:S04]  /*63e0*/  BSSY B1, `(.L_x_280) ;  /* 0x0000004000017945 */ /* 0x000fe80003800000 */
[----:B------:R0:W-:Y:S05]  /*63f0*/  @P2 STG.E desc[UR36][R4.64+0x3e0], R3 ;  /* 0x0003e00304002986 */ /* 0x0001ea000c101924 */
[----:B------:R-:W-:Y:S05]  /*6400*/  @!P0 BRA `(.L_x_281) ;  /* 0x0000000000048947 */ /* 0x000fea0003800000 */
[----:B------:R1:W5:Y:S02]  /*6410*/  LDG.E.LTC128B R152, desc[UR36][R8.64+0x3e4] ;  /* 0x0003e42408987981 */ /* 0x000364000c1e1920 */
.L_x_281:
[----:B------:R-:W-:Y:S05]  /*6420*/  BSYNC B1 ;  /* 0x0000000000017941 */ /* 0x000fea0003800000 */
.L_x_280:
[----:B-----5:R-:W-:-:S04]  /*6430*/  FMUL R152, R152, R155 ;  /* 0x0000009b98987220 */ /* 0x020fc80000400000 */
[----:B------:R-:W-:Y:S01]  /*6440*/  FFMA R151, R151, R154, R152 ;  /* 0x0000009a97977223 */ /* 0x000fe20000000098 */
[----:B------:R-:W-:Y:S06]  /*6450*/  @!P0 BRA `(.L_x_282) ;  /* 0x0000001c00208947 */ /* 0x000fec0003800000 */
[----:B------:R0:W-:Y:S01]  /*6460*/  STG.E desc[UR36][R10.64+0x3e4], R151 ;  /* 0x0003e4970a007986 */ /* 0x0001e2000c101924 */
[----:B------:R-:W-:Y:S05]  /*6470*/  BRA `(.L_x_282) ;  /* 0x0000001c00187947 */ /* 0x000fea0003800000 */
.L_x_29:
[----:B------:R-:W-:Y:S01]  /*6480*/  ISETP.GT.AND P3, PT, R3, 0x1, PT ;  /* 0x000000010300780c */ /* 0x000fe20003f64270 */
[----:B------:R-:W-:Y:S01]  /*6490*/  ULDC.64 UR4, c[0x0][0x5c0] ;  /* 0x0001700000047ab9 */ /* 0x000fe20000000a00 */
[-C--:B------:R-:W-:Y:S01]  /*64a0*/  FMUL R9, R24, R154.reuse ;  /* 0x0000009a18097220 */ /* 0x080fe20000400000 */
[----:B------:R-:W-:Y:S01]  /*64b0*/  LEA R4, P1, R162, UR4, 0x2 ;  /* 0x00000004a2047c11 */ /* 0x000fe2000f8210ff */
[-C--:B------:R-:W-:Y:S01]  /*64c0*/  FMUL R25, R25, R154.reuse ;  /* 0x0000009a19197220 */ /* 0x080fe20000400000 */
[----:B------:R-:W-:Y:S01]  /*64d0*/  ISETP.GT.AND P2, PT, R0, RZ, P3 ;  /* 0x000000ff0000720c */ /* 0x000fe20001f44270 */
[-C--:B------:R-:W-:Y:S01]  /*64e0*/  FMUL R27, R27, R154.reuse ;  /* 0x0000009a1b1b7220 */ /* 0x080fe20000400000 */
[----:B------:R-:W-:Y:S01]  /*64f0*/  LEA.HI.X R5, R162, UR5, R169, 0x2, P1 ;  /* 0x00000005a2057c11 */ /* 0x000fe200088f14a9 */
[-C--:B------:R-:W-:Y:S01]  /*6500*/  FMUL R29, R29, R154.reuse ;  /* 0x0000009a1d1d7220 */ /* 0x080fe20000400000 */
[----:B------:R-:W-:Y:S01]  /*6510*/  ISETP.GT.AND P0, PT, R0, 0x8, P0 ;  /* 0x000000080000780c */ /* 0x000fe20000704270 */
[-C--:B------:R-:W-:Y:S01]  /*6520*/  FMUL R31, R31, R154.reuse ;  /* 0x0000009a1f1f7220 */ /* 0x080fe20000400000 */
[----:B------:R-:W-:Y:S01]  /*6530*/  ISETP.GT.AND P5, PT, R3, 0x8, PT ;  /* 0x000000080300780c */ /* 0x000fe20003fa4270 */
[----:B------:R0:W-:Y:S01]  /*6540*/  @P4 STG.E desc[UR36][R4.64], R9 ;  /* 0x0000000904004986 */ /* 0x0001e2000c101924 */
[C---:B------:R-:W-:Y:S01]  /*6550*/  SHF.L.U64.HI R11, R10.reuse, 0x5, R11 ;  /* 0x000000050a0b7819 */ /* 0x040fe2000001020b */
[----:B------:R-:W-:Y:S01]  /*6560*/  FMUL R33, R33, R154 ;  /* 0x0000009a21217220 */ /* 0x000fe20000400000 */
[----:B------:R-:W-:Y:S01]  /*6570*/  LEA R6, P1, R10, R4, 0x5 ;  /* 0x000000040a067211 */ /* 0x000fe200078228ff */
[-C--:B------:R-:W-:Y:S01]  /*6580*/  FMUL R35, R35, R154.reuse ;  /* 0x0000009a23237220 */ /* 0x080fe20000400000 */
[C---:B------:R-:W-:Y:S01]  /*6590*/  ISETP.GT.AND P3, PT, R0.reuse, 0x8, P3 ;  /* 0x000000080000780c */ /* 0x040fe20001f64270 */
[----:B------:R-:W-:Y:S01]  /*65a0*/  @P2 STG.E desc[UR36][R4.64+0x4], R25 ;  /* 0x0000041904002986 */ /* 0x000fe2000c101924 */
[----:B------:R-:W-:Y:S01]  /*65b0*/  ISETP.GT.AND P4, PT, R3, 0x9, PT ;  /* 0x000000090300780c */ /* 0x000fe20003f84270 */
[----:B------:R-:W-:Y:S01]  /*65c0*/  IMAD.X R7, R11, 0x1, R5, P1 ;  /* 0x000000010b077824 */ /* 0x000fe200008e0605 */
[----:B------:R-:W-:Y:S01]  /*65d0*/  ISETP.GT.AND P2, PT, R0, RZ, P5 ;  /* 0x000000ff0000720c */ /* 0x000fe20002f44270 */
[-C--:B------:R-:W-:Y:S01]  /*65e0*/  FMUL R11, R28, R154.reuse ;  /* 0x0000009a1c0b7220 */ /* 0x080fe20000400000 */
[----:B------:R-:W-:Y:S01]  /*65f0*/  ISETP.GT.AND P1, PT, R0, RZ, P4 ;  /* 0x000000ff0000720c */ /* 0x000fe20002724270 */
[-C--:B0-----:R-:W-:Y:S01]  /*6600*/  FMUL R9, R26, R154.reuse ;  /* 0x0000009a1a097220 */ /* 0x081fe20000400000 */
[C---:B------:R-:W-:Y:S01]  /*6610*/  ISETP.GT.AND P4, PT, R0.reuse, 0x8, P4 ;  /* 0x000000080000780c */ /* 0x040fe20002784270 */
[-C--:B------:R-:W-:Y:S01]  /*6620*/  FMUL R37, R37, R154.reuse ;  /* 0x0000009a25257220 */ /* 0x080fe20000400000 */
[-C--:B------:R-:W-:Y:S01]  /*6630*/  FMUL R39, R39, R154.reuse ;  /* 0x0000009a27277220 */ /* 0x080fe20000400000 */
[-C--:B------:R-:W-:Y:S01]  /*6640*/  FMUL R41, R41, R154.reuse ;  /* 0x0000009a29297220 */ /* 0x080fe20000400000 */
[----:B------:R0:W-:Y:S01]  /*6650*/  @P0 STG.E desc[UR36][R6.64], R9 ;  /* 0x0000000906000986 */ /* 0x0001e2000c101924 */
[C---:B------:R-:W-:Y:S01]  /*6660*/  ISETP.GT.AND P0, PT, R0.reuse, 0x8, P5 ;  /* 0x000000080000780c */ /* 0x040fe20002f04270 */
[-C--:B------:R-:W-:Y:S01]  /*6670*/  FMUL R43, R43, R154.reuse ;  /* 0x0000009a2b2b7220 */ /* 0x080fe20000400000 */
[C---:B------:R-:W-:Y:S01]  /*6680*/  ISETP.GT.AND P5, PT, R3.reuse, 0x10, PT ;  /* 0x000000100300780c */ /* 0x040fe20003fa4270 */
[----:B------:R-:W-:Y:S01]  /*6690*/  @P3 STG.E desc[UR36][R6.64+0x4], R27 ;  /* 0x0000041b06003986 */ /* 0x000fe2000c101924 */
[----:B------:R-:W-:Y:S01]  /*66a0*/  ISETP.GT.AND P3, PT, R3, 0x11, PT ;  /* 0x000000110300780c */ /* 0x000fe20003f64270 */
[-C--:B------:R-:W-:Y:S01]  /*66b0*/  FMUL R45, R45, R154.reuse ;  /* 0x0000009a2d2d7220 */ /* 0x080fe20000400000 */
[-C--:B------:R-:W-:Y:S01]  /*66c0*/  FMUL R47, R47, R154.reuse ;  /* 0x0000009a2f2f7220 */ /* 0x080fe20000400000 */
[----:B------:R1:W-:Y:S01]  /*66d0*/  @P2 STG.E desc[UR36][R4.64+0x20], R11 ;  /* 0x0000200b04002986 */ /* 0x0003e2000c101924 */
[----:B------:R-:W-:Y:S01]  /*66e0*/  ISETP.GT.AND P2, PT, R0, RZ, P5 ;  /* 0x000000ff0000720c */ /* 0x000fe20002f44270 */
[-C--:B------:R-:W-:Y:S01]  /*66f0*/  FMUL R49, R49, R154.reuse ;  /* 0x0000009a31317220 */ /* 0x080fe20000400000 */
[-C--:B------:R-:W-:Y:S01]  /*6700*/  FMUL R51, R51, R154.reuse ;  /* 0x0000009a33337220 */ /* 0x080fe20000400000 */
[----:B------:R-:W-:Y:S01]  /*6710*/  @P1 STG.E desc[UR36][R4.64+0x24], R29 ;  /* 0x0000241d04001986 */ /* 0x000fe2000c101924 */
[-C--:B0-----:R-:W-:Y:S01]  /*6720*/  FMUL R9, R30, R154.reuse ;  /* 0x0000009a1e097220 */ /* 0x081fe20000400000 */
[C---:B------:R-:W-:Y:S01]  /*6730*/  ISETP.GT.AND P1, PT, R0.reuse, RZ, P3 ;  /* 0x000000ff0000720c */ /* 0x040fe20001f24270 */
[-C--:B------:R-:W-:Y:S01]  /*6740*/  FMUL R53, R53, R154.reuse ;  /* 0x0000009a35357220 */ /* 0x080fe20000400000 */
[C---:B------:R-:W-:Y:S01]  /*6750*/  ISETP.GT.AND P3, PT, R0.reuse, 0x8, P3 ;  /* 0x000000080000780c */ /* 0x040fe20001f64270 */
[-C--:B------:R-:W-:Y:S01]  /*6760*/  FMUL R55, R55, R154.reuse ;  /* 0x0000009a37377220 */ /* 0x080fe20000400000 */
[----:B------:R0:W-:Y:S01]  /*6770*/  @P0 STG.E desc[UR36][R6.64+0x20], R9 ;  /* 0x0000200906000986 */ /* 0x0001e2000c101924 */
[----:B------:R-:W-:Y:S01]  /*6780*/  ISETP.GT.AND P0, PT, R0, 0x8, P5 ;  /* 0x000000080000780c */ /* 0x000fe20002f04270 */
[-C--:B-1----:R-:W-:Y:S01]  /*6790*/  FMUL R11, R32, R154.reuse ;  /* 0x0000009a200b7220 */ /* 0x082fe20000400000 */
        /* <DEDUP_REMOVED lines=143> */
[----:B-1----:R-:W-:Y:S01]  /*7090*/  FMUL R11, R64, R154 ;  /* 0x0000009a400b7220 */ /* 0x002fe20000400000 */
[C---:B------:R-:W-:Y:S01]  /*70a0*/  ISETP.GT.AND P5, PT, R3.reuse, 0x58, PT ;  /* 0x000000580300780c */ /* 0x040fe20003fa4270 */
[----:B------:R-:W-:Y:S01]  /*70b0*/  @P4 STG.E desc[UR36][R6.64+0x124], R63 ;  /* 0x0001243f06004986 */ /* 0x000fe2000c101924 */
[----:B------:R-:W-:-:S03]  /*70c0*/  ISETP.GT.AND P4, PT, R3, 0x59, PT ;  /* 0x000000590300780c */ /* 0x000fc60003f84270 */
[----:B------:R1:W-:Y:S01]  /*70d0*/  @P2 STG.E desc[UR36][R4.64+0x140], R11 ;  /* 0x0001400b04002986 */ /* 0x0003e2000c101924 */
[----:B------:R-:W-:-:S03]  /*70e0*/  ISETP.GT.AND P2, PT, R0, RZ, P5 ;  /* 0x000000ff0000720c */ /* 0x000fc60002f44270 */
[----:B------:R-:W-:Y:S01]  /*70f0*/  @P1 STG.E desc[UR36][R4.64+0x144], R65 ;  /* 0x0001444104001986 */ /* 0x000fe2000c101924 */
[-C--:B0-----:R-:W-:Y:S01]  /*7100*/  FMUL R9, R66, R154.reuse ;  /* 0x0000009a42097220 */ /* 0x081fe20000400000 */
[C---:B------:R-:W-:Y:S02]  /*7110*/  ISETP.GT.AND P1, PT, R0.reuse, RZ, P4 ;  /* 0x000000ff0000720c */ /* 0x040fe40002724270 */
[C---:B------:R-:W-:Y:S02]  /*7120*/  ISETP.GT.AND P4, PT, R0.reuse, 0x8, P4 ;  /* 0x000000080000780c */ /* 0x040fe40002784270 */
        /* <DEDUP_REMOVED lines=93> */
[----:B------:R-:W-:Y:S01]  /*7700*/  ISETP.GT.AND P1, PT, R0, RZ, P4 ;  /* 0x000000ff0000720c */ /* 0x000fe20002724270 */
[----:B0-----:R-:W-:Y:S01]  /*7710*/  FMUL R9, R98, R154 ;  /* 0x0000009a62097220 */ /* 0x001fe20000400000 */
[----:B------:R-:W-:-:S04]  /*7720*/  ISETP.GT.AND P4, PT, R0, 0x8, P4 ;  /* 0x000000080000780c */ /* 0x000fc80002784270 */
[----:B------:R0:W-:Y:S01]  /*7730*/  @P0 STG.E desc[UR36][R6.64+0x240], R9 ;  /* 0x0002400906000986 */ /* 0x0001e2000c101924 */
[----:B-1----:R-:W-:Y:S01]  /*7740*/  FMUL R11, R100, R154 ;  /* 0x0000009a640b7220 */ /* 0x002fe20000400000 */
[----:B------:R-:W-:Y:S02]  /*7750*/  ISETP.GT.AND P0, PT, R0, 0x8, P5 ;  /* 0x000000080000780c */ /* 0x000fe40002f04270 */
[----:B------:R-:W-:Y:S01]  /*7760*/  @P3 STG.E desc[UR36][R6.64+0x244], R99 ;  /* 0x0002446306003986 */ /* 0x000fe2000c101924 */
[----:B------:R-:W-:-:S03]  /*7770*/  ISETP.GT.AND P5, PT, R3, 0xa0, PT ;  /* 0x000000a00300780c */ /* 0x000fc60003fa4270 */
[----:B------:R1:W-:Y:S01]  /*7780*/  @P2 STG.E desc[UR36][R4.64+0x260], R11 ;  /* 0x0002600b04002986 */ /* 0x0003e2000c101924 */
[----:B------:R-:W-:Y:S02]  /*7790*/  ISETP.GT.AND P2, PT, R3, 0xa1, PT ;  /* 0x000000a10300780c */ /* 0x000fe40003f44270 */
[C---:B------:R-:W-:Y:S01]  /*77a0*/  ISETP.GT.AND P3, PT, R0.reuse, RZ, P5 ;  /* 0x000000ff0000720c */ /* 0x040fe20002f64270 */
[----:B------:R-:W-:Y:S01]  /*77b0*/  @P1 STG.E desc[UR36][R4.64+0x264], R101 ;  /* 0x0002646504001986 */ /* 0x000fe2000c101924 */
[----:B------:R-:W-:Y:S01]  /*77c0*/  ISETP.GT.AND P1, PT, R0, RZ, P2 ;  /* 0x000000ff0000720c */ /* 0x000fe20001724270 */
[----:B0-----:R-:W-:Y:S01]  /*77d0*/  FMUL R9, R102, R154 ;  /* 0x0000009a66097220 */ /* 0x001fe20000400000 */
[----:B------:R-:W-:-:S04]  /*77e0*/  ISETP.GT.AND P2, PT, R0, 0x8, P2 ;  /* 0x000000080000780c */ /* 0x000fc80001744270 */
[----:B------:R0:W-:Y:S01]  /*77f0*/  @P0 STG.E desc[UR36][R6.64+0x260], R9 ;  /* 0x0002600906000986 */ /* 0x0001e2000c101924 */
[----:B-1----:R-:W-:Y:S01]  /*7800*/  FMUL R11, R104, R154 ;  /* 0x0000009a680b7220 */ /* 0x002fe20000400000 */
[----:B------:R-:W-:Y:S02]  /*7810*/  ISETP.GT.AND P0, PT, R0, 0x8, P5 ;  /* 0x000000080000780c */ /* 0x000fe40002f04270 */
[----:B------:R-:W-:Y:S04]  /*7820*/  @P4 STG.E desc[UR36][R6.64+0x264], R103 ;  /* 0x0002646706004986 */ /* 0x000fe8000c101924 */
[----:B------:R1:W-:Y:S01]  /*7830*/  @P3 STG.E desc[UR36][R4.64+0x280], R11 ;  /* 0x0002800b04003986 */ /* 0x0003e2000c101924 */
[----:B------:R-:W-:-:S03]  /*7840*/  ISETP.GT.AND P3, PT, R3, 0xa8, PT ;  /* 0x000000a80300780c */ /* 0x000fc60003f64270 */
[----:B------:R-:W-:Y:S01]  /*7850*/  @P1 STG.E desc[UR36][R4.64+0x284], R105 ;  /* 0x0002846904001986 */ /* 0x000fe2000c101924 */
[----:B------:R-:W-:Y:S01]  /*7860*/  ISETP.GT.AND P1, PT, R3, 0xa9, PT ;  /* 0x000000a90300780c */ /* 0x000fe20003f24270 */
[-C--:B0-----:R-:W-:Y:S01]  /*7870*/  FMUL R9, R106, R154.reuse ;  /* 0x0000009a6a097220 */ /* 0x081fe20000400000 */
[C---:B------:R-:W-:Y:S02]  /*7880*/  ISETP.GT.AND P5, PT, R0.reuse, RZ, P3 ;  /* 0x000000ff0000720c */ /* 0x040fe40001fa4270 */
[----:B------:R-:W-:Y:S02]  /*7890*/  ISETP.GT.AND P4, PT, R0, RZ, P1 ;  /* 0x000000ff0000720c */ /* 0x000fe40000f84270 */
[----:B------:R0:W-:Y:S01]  /*78a0*/  @P0 STG.E desc[UR36][R6.64+0x280], R9 ;  /* 0x0002800906000986 */ /* 0x0001e2000c101924 */
[----:B-1----:R-:W-:Y:S01]  /*78b0*/  FMUL R11, R108, R154 ;  /* 0x0000009a6c0b7220 */ /* 0x002fe20000400000 */
[C---:B------:R-:W-:Y:S02]  /*78c0*/  ISETP.GT.AND P3, PT, R0.reuse, 0x8, P3 ;  /* 0x000000080000780c */ /* 0x040fe40001f64270 */
[----:B------:R-:W-:Y:S01]  /*78d0*/  @P2 STG.E desc[UR36][R6.64+0x284], R107 ;  /* 0x0002846b06002986 */ /* 0x000fe2000c101924 */
[----:B------:R-:W-:-:S02]  /*78e0*/  ISETP.GT.AND P1, PT, R0, 0x8, P1 ;  /* 0x000000080000780c */ /* 0x000fc40000f24270 */
[C---:B------:R-:W-:Y:S02]  /*78f0*/  ISETP.GT.AND P0, PT, R3.reuse, 0xb0, PT ;  /* 0x000000b00300780c */ /* 0x040fe40003f04270 */
[C---:B------:R-:W-:Y:S01]  /*7900*/  ISETP.GT.AND P2, PT, R3.reuse, 0xb1, PT ;  /* 0x000000b10300780c */ /* 0x040fe20003f44270 */
[----:B------:R1:W-:Y:S01]  /*7910*/  @P5 STG.E desc[UR36][R4.64+0x2a0], R11 ;  /* 0x0002a00b04005986 */ /* 0x0003e2000c101924 */
[----:B------:R-:W-:Y:S01]  /*7920*/  ISETP.GT.AND P5, PT, R0, RZ, P0 ;  /* 0x000000ff0000720c */ /* 0x000fe200007a4270 */
[-C--:B0-----:R-:W-:Y:S01]  /*7930*/  FMUL R9, R110, R154.reuse ;  /* 0x0000009a6e097220 */ /* 0x081fe20000400000 */
[C---:B------:R-:W-:Y:S01]  /*7940*/  ISETP.GT.AND P0, PT, R0.reuse, 0x8, P0 ;  /* 0x000000080000780c */ /* 0x040fe20000704270 */
[----:B------:R-:W-:Y:S01]  /*7950*/  @P4 STG.E desc[UR36][R4.64+0x2a4], R109 ;  /* 0x0002a46d04004986 */ /* 0x000fe2000c101924 */
[C---:B------:R-:W-:Y:S02]  /*7960*/  ISETP.GT.AND P4, PT, R0.reuse, RZ, P2 ;  /* 0x000000ff0000720c */ /* 0x040fe40001784270 */
[----:B------:R-:W-:Y:S01]  /*7970*/  ISETP.GT.AND P2, PT, R0, 0x8, P2 ;  /* 0x000000080000780c */ /* 0x000fe20001744270 */
[----:B------:R0:W-:Y:S01]  /*7980*/  @P3 STG.E desc[UR36][R6.64+0x2a0], R9 ;  /* 0x0002a00906003986 */ /* 0x0001e2000c101924 */
[----:B------:R-:W-:Y:S01]  /*7990*/  ISETP.GT.AND P3, PT, R3, 0xb9, PT ;  /* 0x000000b90300780c */ /* 0x000fe20003f64270 */
[----:B-1----:R-:W-:-:S02]  /*79a0*/  FMUL R11, R112, R154 ;  /* 0x0000009a700b7220 */ /* 0x002fc40000400000 */
[----:B------:R-:W-:Y:S01]  /*79b0*/  @P1 STG.E desc[UR36][R6.64+0x2a4], R111 ;  /* 0x0002a46f06001986 */ /* 0x000fe2000c101924 */
[----:B------:R-:W-:-:S03]  /*79c0*/  ISETP.GT.AND P1, PT, R3, 0xb8, PT ;  /* 0x000000b80300780c */ /* 0x000fc60003f24270 */
[----:B------:R1:W-:Y:S01]  /*79d0*/  @P5 STG.E desc[UR36][R4.64+0x2c0], R11 ;  /* 0x0002c00b04005986 */ /* 0x0003e2000c101924 */
[----:B------:R-:W-:Y:S01]  /*79e0*/  ISETP.GT.AND P5, PT, R0, RZ, P1 ;  /* 0x000000ff0000720c */ /* 0x000fe20000fa4270 */
[-C--:B0-----:R-:W-:Y:S02]  /*79f0*/  FMUL R9, R114, R154.reuse ;  /* 0x0000009a72097220 */ /* 0x081fe40000400000 */
[----:B------:R-:W-:Y:S01]  /*7a00*/  @P4 STG.E desc[UR36][R4.64+0x2c4], R113 ;  /* 0x0002c47104004986 */ /* 0x000fe2000c101924 */
[C---:B------:R-:W-:Y:S02]  /*7a10*/  ISETP.GT.AND P4, PT, R0.reuse, RZ, P3 ;  /* 0x000000ff0000720c */ /* 0x040fe40001f84270 */
[C---:B------:R-:W-:Y:S01]  /*7a20*/  ISETP.GT.AND P1, PT, R0.reuse, 0x8, P1 ;  /* 0x000000080000780c */ /* 0x040fe20000f24270 */
[----:B------:R0:W-:Y:S01]  /*7a30*/  @P0 STG.E desc[UR36][R6.64+0x2c0], R9 ;  /* 0x0002c00906000986 */ /* 0x0001e2000c101924 */
[C---:B------:R-:W-:Y:S02]  /*7a40*/  ISETP.GT.AND P0, PT, R3.reuse, 0xc0, PT ;  /* 0x000000c00300780c */ /* 0x040fe40003f04270 */
[----:B------:R-:W-:Y:S01]  /*7a50*/  ISETP.GT.AND P3, PT, R0, 0x8, P3 ;  /* 0x000000080000780c */ /* 0x000fe20001f64270 */
[----:B-1----:R-:W-:Y:S01]  /*7a60*/  FMUL R11, R116, R154 ;  /* 0x0000009a740b7220 */ /* 0x002fe20000400000 */
        /* <DEDUP_REMOVED lines=69> */
[----:B------:R-:W-:Y:S02]  /*7ec0*/  ISETP.GT.AND P3, PT, R0, 0x8, P3 ;  /* 0x000000080000780c */ /* 0x000fe40001f64270 */
[C---:B------:R-:W-:Y:S01]  /*7ed0*/  ISETP.GT.AND P0, PT, R3.reuse, 0xf0, PT ;  /* 0x000000f00300780c */ /* 0x040fe20003f04270 */
        /* <DEDUP_REMOVED lines=12> */
[-C--:B-1----:R-:W-:Y:S01]  /*7fa0*/  FMUL R11, R144, R154.reuse ;  /* 0x0000009a900b7220 */ /* 0x082fe20000400000 */
[----:B------:R-:W-:Y:S01]  /*7fb0*/  @P3 STG.E desc[UR36][R6.64+0x3a4], R143 ;  /* 0x0003a48f06003986 */ /* 0x000fe2000c101924 */
[----:B------:R-:W-:Y:S01]  /*7fc0*/  ISETP.GT.AND P3, PT, R3, 0xf8, PT ;  /* 0x000000f80300780c */ /* 0x000fe20003f64270 */
[----:B------:R-:W-:-:S02]  /*7fd0*/  FMUL R3, R146, R154 ;  /* 0x0000009a92037220 */ /* 0x000fc40000400000 */
[----:B------:R1:W-:Y:S01]  /*7fe0*/  @P5 STG.E desc[UR36][R4.64+0x3c0], R11 ;  /* 0x0003c00b04005986 */ /* 0x0003e2000c101924 */
[C---:B------:R-:W-:Y:S02]  /*7ff0*/  ISETP.GT.AND P5, PT, R0.reuse, RZ, P3 ;  /* 0x000000ff0000720c */ /* 0x040fe40001fa4270 */
[C---:B------:R-:W-:Y:S01]  /*8000*/  ISETP.GT.AND P3, PT, R0.reuse, 0x8, P3 ;  /* 0x000000080000780c */ /* 0x040fe20001f64270 */
[----:B------:R-:W-:Y:S01]  /*8010*/  @P4 STG.E desc[UR36][R4.64+0x3c4], R145 ;  /* 0x0003c49104004986 */ /* 0x000fe2000c101924 */
[----:B------:R-:W-:Y:S01]  /*8020*/  ISETP.GT.AND P4, PT, R0, RZ, P1 ;  /* 0x000000ff0000720c */ /* 0x000fe20000f84270 */
[-C--:B0-----:R-:W-:Y:S01]  /*8030*/  FMUL R9, R148, R154.reuse ;  /* 0x0000009a94097220 */ /* 0x081fe20000400000 */
[----:B------:R-:W-:Y:S01]  /*8040*/  ISETP.GT.AND P1, PT, R0, 0x8, P1 ;  /* 0x000000080000780c */ /* 0x000fe20000f24270 */
[----:B------:R-:W-:Y:S04]  /*8050*/  @P0 STG.E desc[UR36][R6.64+0x3c0], R3 ;  /* 0x0003c00306000986 */ /* 0x000fe8000c101924 */
[----:B------:R-:W-:Y:S01]  /*8060*/  @P2 STG.E desc[UR36][R6.64+0x3c4], R147 ;  /* 0x0003c49306002986 */ /* 0x000fe2000c101924 */
[----:B-1----:R-:W-:-:S03]  /*8070*/  FMUL R11, R150, R154 ;  /* 0x0000009a960b7220 */ /* 0x002fc60000400000 */
[----:B------:R-:W-:Y:S04]  /*8080*/  @P5 STG.E desc[UR36][R4.64+0x3e0], R9 ;  /* 0x0003e00904005986 */ /* 0x000fe8000c101924 */
[----:B------:R0:W-:Y:S02]  /*8090*/  @P4 STG.E desc[UR36][R4.64+0x3e4], R149 ;  /* 0x0003e49504004986 */ /* 0x0001e4000c101924 */
[----:B0-----:R-:W-:Y:S02]  /*80a0*/  @P3 IMAD.MOV.U32 R4, RZ, RZ, R6 ;  /* 0x000000ffff043224 */ /* 0x001fe400078e0006 */
[----:B------:R-:W-:-:S05]  /*80b0*/  @P3 IMAD.MOV.U32 R5, RZ, RZ, R7 ;  /* 0x000000ffff053224 */ /* 0x000fca00078e0007 */
[----:B------:R0:W-:Y:S04]  /*80c0*/  @P3 STG.E desc[UR36][R4.64+0x3e0], R11 ;  /* 0x0003e00b04003986 */ /* 0x0001e8000c101924 */
[----:B------:R0:W-:Y:S02]  /*80d0*/  @P1 STG.E desc[UR36][R6.64+0x3e4], R151 ;  /* 0x0003e49706001986 */ /* 0x0001e4000c101924 */
.L_x_282:
[----:B------:R-:W-:Y:S05]  /*80e0*/  BSYNC B0 ;  /* 0x0000000000007941 */ /* 0x000fea0003800000 */
.L_x_28:
[----:B------:R-:W-:Y:S01]  /*80f0*/  ULDC UR4, c[0x0][0xc] ;  /* 0x0000030000047ab9 */ /* 0x000fe20000000800 */
[----:B------:R-:W-:Y:S01]  /*8100*/  ULDC UR5, c[0x0][0x10] ;  /* 0x0000040000057ab9 */ /* 0x000fe20000000800 */
[----:B0-----:R-:W0:Y:S01]  /*8110*/  LDC R3, c[0x0][0x14] ;  /* 0x00000500ff037b82 */ /* 0x001e220000000800 */
[----:B------:R-:W-:Y:S01]  /*8120*/  UIMAD.WIDE.U32 UR4, UR4, UR5, URZ ;  /* 0x00000005040472a5 */ /* 0x000fe2000f8e003f */
[----:B------:R-:W-:Y:S01]  /*8130*/  PRMT R0, RZ, 0x7610, R0 ;  /* 0x00007610ff007816 */ /* 0x000fe20000000000 */
[----:B------:R-:W-:Y:S02]  /*8140*/  IMAD.MOV.U32 R152, RZ, RZ, -0x1 ;  /* 0xffffffffff987424 */ /* 0x000fe400078e00ff */
[----:B------:R-:W-:Y:S02]  /*8150*/  IMAD.MOV.U32 R23, RZ, RZ, -0x1 ;  /* 0xffffffffff177424 */ /* 0x000fe400078e00ff */
[----:B0-----:R-:W-:-:S04]  /*8160*/  IMAD.WIDE.U32 R16, R3, UR4, R16 ;  /* 0x0000000403107c25 */ /* 0x001fc8000f8e0010 */
[----:B------:R-:W-:Y:S01]  /*8170*/  IMAD R3, R3, UR5, RZ ;  /* 0x0000000503037c24 */ /* 0x000fe2000f8e02ff */
[----:B------:R-:W-:Y:S02]  /*8180*/  ULDC.64 UR4, c[0x0][0x650] ;  /* 0x0001940000047ab9 */ /* 0x000fe40000000a00 */
[----:B------:R-:W-:Y:S01]  /*8190*/  ISETP.GE.U32.AND P0, PT, R16, UR4, PT ;  /* 0x0000000410007c0c */ /* 0x000fe2000bf06070 */
[----:B------:R-:W-:-:S05]  /*81a0*/  IMAD.IADD R17, R17, 0x1, R3 ;  /* 0x0000000111117824 */ /* 0x000fca00078e0203 */
[----:B------:R-:W-:-:S13]  /*81b0*/  ISETP.GE.U32.AND.EX P0, PT, R17, UR5, PT, P0 ;  /* 0x0000000511007c0c */ /* 0x000fda000bf06100 */
[----:B------:R-:W-:Y:S05]  /*81c0*/  @P0 BRA `(.L_x_283) ;  /* 0x0000000400640947 */ /* 0x000fea0003800000 */
[----:B------:R-:W0:Y:S01]  /*81d0*/  S2R R12, SR_CTAID.X ;  /* 0x00000000000c7919 */ /* 0x000e220000002500 */
[----:B---3--:R-:W3:Y:S01]  /*81e0*/  LDC.64 R10, c[0x0][0x628] ;  /* 0x00018a00ff0a7b82 */ /* 0x008ee20000000a00 */
[----:B------:R-:W-:Y:S01]  /*81f0*/  ULDC UR4, c[0x0][0x150] ;  /* 0x0000540000047ab9 */ /* 0x000fe20000000800 */
[----:B-12-4-:R-:W-:Y:S01]  /*8200*/  IMAD.MOV.U32 R8, RZ, RZ, R16 ;  /* 0x000000ffff087224 */ /* 0x016fe200078e0010 */
[----:B------:R-:W1:Y:S01]  /*8210*/  S2R R24, SR_CTAID.Y ;  /* 0x0000000000187919 */ /* 0x000e620000002600 */
[----:B------:R-:W-:-:S04]  /*8220*/  IMAD.MOV.U32 R9, RZ, RZ, R17 ;  /* 0x000000ffff097224 */ /* 0x000fc800078e0011 */
[----:B------:R-:W2:Y:S08]  /*8230*/  LDC R21, c[0x0][0x144] ;  /* 0x00005100ff157b82 */ /* 0x000eb00000000800 */
[----:B------:R-:W4:Y:S08]  /*8240*/  LDC R0, c[0x0][0x630] ;  /* 0x00018c00ff007b82 */ /* 0x000f300000000800 */
[----:B------:R-:W1:Y:S01]  /*8250*/  LDC.64 R14, c[0x0][0x620] ;  /* 0x00018800ff0e7b82 */ /* 0x000e620000000a00 */
[----:B---3--:R-:W-:-:S04]  /*8260*/  ISETP.NE.U32.AND P0, PT, R10, RZ, PT ;  /* 0x000000ff0a00720c */ /* 0x008fc80003f05070 */
[----:B------:R-:W-:Y:S02]  /*8270*/  ISETP.NE.AND.EX P0, PT, R11, RZ, PT, P0 ;  /* 0x000000ff0b00720c */ /* 0x000fe40003f05300 */
[----:B0-----:R-:W-:-:S05]  /*8280*/  I2FP.F32.U32 R3, R12 ;  /* 0x0000000c00037245 */ /* 0x001fca0000201000 */
[----:B------:R-:W-:-:S04]  /*8290*/  FMUL R3, R3, UR4 ;  /* 0x0000000403037c20 */ /* 0x000fc80008400000 */
[----:B------:R0:W3:Y:S02]  /*82a0*/  F2I.U32.TRUNC.NTZ R20, R3 ;  /* 0x0000000300147305 */ /* 0x0000e4000020f000 */
[----:B--2-4-:R-:W-:Y:S05]  /*82b0*/  @!P0 BRA `(.L_x_284) ;  /* 0x0000000000288947 */ /* 0x014fea0003800000 */
[----:B0-----:R-:W0:Y:S02]  /*82c0*/  LDC R3, c[0x0][0x634] ;  /* 0x00018d00ff037b82 */ /* 0x001e240000000800 */
        /* <DEDUP_REMOVED lines=9> */
.L_x_284:
[----:B------:R-:W2:Y:S01]  /*8360*/  LDC.64 R30, c[0x0][0x640] ;  /* 0x00019000ff1e7b82 */ /* 0x000ea20000000a00 */
[-CC-:B------:R-:W-:Y:S01]  /*8370*/  SHF.R.U64 R23, R8, R0.reuse, R9.reuse ;  /* 0x0000000008177219 */ /* 0x180fe20000001209 */
[----:B---3--:R-:W-:Y:S01]  /*8380*/  IMAD.MOV R20, RZ, RZ, -R20 ;  /* 0x000000ffff147224 */ /* 0x008fe200078e0a14 */
[----:B------:R-:W-:Y:S01]  /*8390*/  SHF.R.U32.HI R0, RZ, R0, R9 ;  /* 0x00000000ff007219 */ /* 0x000fe20000011609 */
[----:B------:R-:W-:Y:S01]  /*83a0*/  ULDC UR4, c[0x0][0x154] ;  /* 0x0000550000047ab9 */ /* 0x000fe20000000800 */
[----:B0-----:R-:W-:Y:S01]  /*83b0*/  IADD3 R3, P0, RZ, -R23, RZ ;  /* 0x80000017ff037210 */ /* 0x001fe20007f1e0ff */
[----:B------:R-:W-:Y:S02]  /*83c0*/  IMAD R26, R21, R20, R12 ;  /* 0x00000014151a7224 */ /* 0x000fe400078e020c */
[----:B------:R-:W0:Y:S01]  /*83d0*/  LDC R6, c[0x0][0x618] ;  /* 0x00018600ff067b82 */ /* 0x000e220000000800 */
[----:B------:R-:W-:Y:S02]  /*83e0*/  IMAD.MOV.U32 R7, RZ, RZ, 0x1 ;  /* 0x00000001ff077424 */ /* 0x000fe400078e00ff */
[----:B------:R-:W-:-:S04]  /*83f0*/  IMAD.X R5, RZ, RZ, ~R0, P0 ;  /* 0x000000ffff057224 */ /* 0x000fc800000e0e00 */
[-C--:B-1----:R-:W-:Y:S01]  /*8400*/  IMAD R0, R5, R14.reuse, RZ ;  /* 0x0000000e05007224 */ /* 0x082fe200078e02ff */
[----:B------:R-:W1:Y:S01]  /*8410*/  LDC R8, c[0x0][0x608] ;  /* 0x00018200ff087b82 */ /* 0x000e620000000800 */
[----:B------:R-:W-:-:S04]  /*8420*/  IMAD.WIDE.U32 R4, R3, R14, R16 ;  /* 0x0000000e03047225 */ /* 0x000fc800078e0010 */
[----:B------:R-:W-:Y:S01]  /*8430*/  IMAD R3, R3, R15, R0 ;  /* 0x0000000f03037224 */ /* 0x000fe200078e0200 */
[----:B------:R-:W-:Y:S02]  /*8440*/  I2FP.F32.U32 R0, R24 ;  /* 0x0000001800007245 */ /* 0x000fe40000201000 */
[----:B------:R-:W3:Y:S01]  /*8450*/  LDC R28, c[0x0][0x658] ;  /* 0x00019600ff1c7b82 */ /* 0x000ee20000000800 */
[----:B------:R-:W-:Y:S01]  /*8460*/  IMAD.IADD R3, R5, 0x1, R3 ;  /* 0x0000000105037824 */ /* 0x000fe200078e0203 */
[----:B--2---:R-:W-:Y:S01]  /*8470*/  ISETP.NE.U32.AND P0, PT, R30, RZ, PT ;  /* 0x000000ff1e00720c */ /* 0x004fe20003f05070 */
[----:B------:R-:W-:Y:S01]  /*8480*/  FMUL R0, R0, UR4 ;  /* 0x0000000400007c20 */ /* 0x000fe20008400000 */
[----:B------:R-:W-:Y:S02]  /*8490*/  IMAD.MOV.U32 R5, RZ, RZ, -0x1 ;  /* 0xffffffffff057424 */ /* 0x000fe400078e00ff */
[----:B------:R-:W-:Y:S01]  /*84a0*/  ISETP.NE.AND.EX P0, PT, R31, RZ, PT, P0 ;  /* 0x000000ff1f00720c */ /* 0x000fe20003f05300 */
[----:B------:R2:W4:Y:S01]  /*84b0*/  F2I.U32.TRUNC.NTZ R13, R0 ;  /* 0x00000000000d7305 */ /* 0x000522000020f000 */
[----:B------:R-:W2:Y:S01]  /*84c0*/  LDC R15, c[0x0][0x148] ;  /* 0x00005200ff0f7b82 */ /* 0x000ea20000000800 */
[----:B0-----:R-:W-:-:S02]  /*84d0*/  SHF.R.U64 R12, R4, R6, R3 ;  /* 0x00000006040c7219 */ /* 0x001fc40000001203 */
[----:B------:R-:W-:-:S05]  /*84e0*/  SHF.R.U32.HI R3, RZ, R6, R3 ;  /* 0x00000006ff037219 */ /* 0x000fca0000011603 */
[----:B------:R-:W0:Y:S01]  /*84f0*/  LDC R20, c[0x0][0x600] ;  /* 0x00018000ff147b82 */ /* 0x000e220000000800 */
[-CC-:B-1----:R-:W-:Y:S02]  /*8500*/  SHF.R.U64 R10, R12, R8.reuse, R3.reuse ;  /* 0x000000080c0a7219 */ /* 0x182fe40000001203 */
[----:B------:R-:W-:-:S05]  /*8510*/  SHF.R.U32.HI R3, RZ, R8, R3 ;  /* 0x00000008ff037219 */ /* 0x000fca0000011603 */
[----:B------:R-:W1:Y:S01]  /*8520*/  LDC R21, c[0x0][0x648] ;  /* 0x00019200ff157b82 */ /* 0x000e620000000800 */
[-C--:B---3--:R-:W-:Y:S02]  /*8530*/  SHF.L.U32 R4, R5, R28.reuse, RZ ;  /* 0x0000001c05047219 */ /* 0x088fe400000006ff */
[-CC-:B------:R-:W-:Y:S02]  /*8540*/  SHF.R.U64 R14, R10, R28.reuse, R3.reuse ;  /* 0x0000001c0a0e7219 */ /* 0x180fe40000001203 */
[----:B------:R-:W-:Y:S02]  /*8550*/  SHF.R.U32.HI R5, RZ, R28, R3 ;  /* 0x0000001cff057219 */ /* 0x000fe40000011603 */
[----:B------:R-:W-:Y:S01]  /*8560*/  LOP3.LUT R153, RZ, R4, RZ, 0x33, !PT ;  /* 0x00000004ff997212 */ /* 0x000fe200078e33ff */
[----:B------:R-:W3:Y:S01]  /*8570*/  LDC R25, c[0x0][0x638] ;  /* 0x00018e00ff197b82 */ /* 0x000ee20000000800 */
[----:B------:R-:W-:Y:S01]  /*8580*/  SHF.L.U32 R28, R7, R28, RZ ;  /* 0x0000001c071c7219 */ /* 0x000fe200000006ff */
[----:B------:R-:W-:-:S06]  /*8590*/  IMAD.MOV.U32 R4, RZ, RZ, R14 ;  /* 0x000000ffff047224 */ /* 0x000fcc00078e000e */
[----:B------:R-:W0:Y:S01]  /*85a0*/  LDC R27, c[0x0][0x610] ;  /* 0x00018400ff1b7b82 */ /* 0x000e220000000800 */
[----:B----4-:R-:W-:Y:S05]  /*85b0*/  @!P0 BRA `(.L_x_285) ;  /* 0x0000000000288947 */ /* 0x010fea0003800000 */
[----:B------:R-:W4:Y:S02]  /*85c0*/  LDC R3, c[0x0][0x64c] ;  /* 0x00019300ff037b82 */ /* 0x000f240000000800 */
[----:B----4-:R-:W-:-:S05]  /*85d0*/  IADD3 R3, P0, R14, R3, RZ ;  /* 0x000000030e037210 */ /* 0x010fca0007f1e0ff */
        /* <DEDUP_REMOVED lines=8> */
.L_x_285:
[----:B------:R-:W-:Y:S01]  /*8660*/  ISETP.NE.AND P0, PT, R2, 0x1, PT ;  /* 0x000000010200780c */ /* 0x000fe20003f05270 */
[----:B------:R-:W-:Y:S01]  /*8670*/  IMAD.MOV R13, RZ, RZ, -R13 ;  /* 0x000000ffff0d7224 */ /* 0x000fe200078e0a0d */
[----:B-12---:R-:W-:Y:S01]  /*8680*/  SHF.R.U64 R0, R4, R21, R5 ;  /* 0x0000001504007219 */ /* 0x006fe20000001205 */
[----:B0-----:R-:W-:Y:S01]  /*8690*/  VIADD R5, R20, 0xffffffff ;  /* 0xffffffff14057836 */ /* 0x001fe20000000000 */
[----:B------:R-:W-:-:S03]  /*86a0*/  LOP3.LUT R153, R10, R153, RZ, 0xc0, !PT ;  /* 0x000000990a997212 */ /* 0x000fc600078ec0ff */
[----:B------:R-:W-:Y:S01]  /*86b0*/  IMAD.MOV R3, RZ, RZ, -R0 ;  /* 0x000000ffff037224 */ /* 0x000fe200078e0a00 */
[----:B------:R-:W-:Y:S01]  /*86c0*/  LOP3.LUT R5, R12, R5, RZ, 0xc0, !PT ;  /* 0x000000050c057212 */ /* 0x000fe200078ec0ff */
[----:B------:R-:W-:Y:S02]  /*86d0*/  IMAD R153, R28, R0, R153 ;  /* 0x000000001c997224 */ /* 0x000fe400078e0299 */
[----:B---3--:R-:W-:Y:S02]  /*86e0*/  IMAD R0, R3, R25, R14 ;  /* 0x0000001903007224 */ /* 0x008fe400078e020e */
[----:B------:R-:W-:Y:S02]  /*86f0*/  @P0 IMAD R26, R15, R13, R24 ;  /* 0x0000000d0f1a0224 */ /* 0x000fe400078e0218 */
[----:B------:R-:W-:Y:S02]  /*8700*/  IMAD R4, R0, R20, R5 ;  /* 0x0000001400047224 */ /* 0x000fe400078e0205 */
[----:B------:R-:W-:-:S02]  /*8710*/  IMAD R153, R153, R27, R26 ;  /* 0x0000001b99997224 */ /* 0x000fc400078e021a */
[----:B------:R-:W-:-:S03]  /*8720*/  IMAD.MOV.U32 R3, RZ, RZ, 0x1 ;  /* 0x00000001ff037424 */ /* 0x000fc600078e00ff */
[----:B------:R-:W-:Y:S02]  /*8730*/  SEL R152, R4, R153, !P0 ;  /* 0x0000009904987207 */ /* 0x000fe40004000000 */
[----:B------:R-:W-:Y:S02]  /*8740*/  PRMT R0, R3, 0x7610, R0 ;  /* 0x0000761003007816 */ /* 0x000fe40000000000 */
[----:B------:R-:W-:-:S07]  /*8750*/  SEL R153, R153, R4, !P0 ;  /* 0x0000000499997207 */ /* 0x000fce0004000000 */
.L_x_283:
[----:B------:R-:W-:-:S13]  /*8760*/  LOP3.LUT P0, RZ, R0, 0xff, RZ, 0xc0, !PT ;  /* 0x000000ff00ff7812 */ /* 0x000fda000780c0ff */
[----:B------:R-:W-:Y:S05]  /*8770*/  @P0 BRA `(.L_x_286) ;  /* 0xffffff8400fc0947 */ /* 0x000fea000383ffff */
[----:B------:R-:W-:Y:S05]  /*8780*/  EXIT ;  /* 0x000000000000794d */ /* 0x000fea0003800000 */
.L_x_3:
[----:B0-----:R-:W-:Y:S01]  /*8790*/  ULDC.64 UR4, c[0x0][0x650] ;  /* 0x0001940000047ab9 */ /* 0x001fe20000000a00 */
        /* <DEDUP_REMOVED lines=25> */
.L_x_288:
[--C-:B------:R-:W-:Y:S01]  /*8930*/  SHF.R.U64 R12, R10, R14, R11.reuse ;  /* 0x0000000e0a0c7219 */ /* 0x100fe2000000120b */
[----:B------:R-:W0:Y:S01]  /*8940*/  LDC R22, c[0x0][0x618] ;  /* 0x00018600ff167b82 */ /* 0x000e220000000800 */
[----:B------:R-:W-:Y:S01]  /*8950*/  I2FP.F32.U32 R6, R4 ;  /* 0x0000000400067245 */ /* 0x000fe20000201000 */
[----:B------:R-:W-:Y:S01]  /*8960*/  ULDC UR4, c[0x0][0x150] ;  /* 0x0000540000047ab9 */ /* 0x000fe20000000800 */
[----:B------:R-:W-:Y:S02]  /*8970*/  SHF.R.U32.HI R5, RZ, R14, R11 ;  /* 0x0000000eff057219 */ /* 0x000fe4000001160b */
[----:B------:R-:W-:Y:S01]  /*8980*/  IADD3 R9, P0, RZ, -R12, RZ ;  /* 0x8000000cff097210 */ /* 0x000fe20007f1e0ff */
[----:B------:R-:W-:Y:S01]  /*8990*/  FMUL R11, R6, UR4 ;  /* 0x00000004060b7c20 */ /* 0x000fe20008400000 */
[----:B------:R-:W-:Y:S01]  /*89a0*/  ULDC UR4, c[0x0][0x154] ;  /* 0x0000550000047ab9 */ /* 0x000fe20000000800 */
[----:B------:R-:W1:Y:S02]  /*89b0*/  LDC.64 R24, c[0x0][0x640] ;  /* 0x00019000ff187b82 */ /* 0x000e640000000a00 */
[----:B------:R-:W-:-:S02]  /*89c0*/  IMAD.X R5, RZ, RZ, ~R5, P0 ;  /* 0x000000ffff057224 */ /* 0x000fc400000e0e05 */
[----:B------:R-:W2:Y:S01]  /*89d0*/  F2I.U32.TRUNC.NTZ R11, R11 ;  /* 0x0000000b000b7305 */ /* 0x000ea2000020f000 */
[----:B------:R-:W-:-:S03]  /*89e0*/  IMAD.WIDE.U32 R6, R9, R20, R16 ;  /* 0x0000001409067225 */ /* 0x000fc600078e0010 */
[----:B------:R-:W3:Y:S01]  /*89f0*/  LDC R13, c[0x0][0x144] ;  /* 0x00005100ff0d7b82 */ /* 0x000ee20000000800 */
[----:B------:R-:W-:-:S04]  /*8a00*/  IMAD R8, R5, R20, RZ ;  /* 0x0000001405087224 */ /* 0x000fc800078e02ff */
[----:B------:R-:W-:Y:S02]  /*8a10*/  IMAD R5, R9, R21, R8 ;  /* 0x0000001509057224 */ /* 0x000fe400078e0208 */
[----:B------:R-:W-:Y:S01]  /*8a20*/  IMAD.MOV.U32 R8, RZ, RZ, -0x1 ;  /* 0xffffffffff087424 */ /* 0x000fe200078e00ff */
[----:B------:R-:W4:Y:S01]  /*8a30*/  LDC R14, c[0x0][0x608] ;  /* 0x00018200ff0e7b82 */ /* 0x000f220000000800 */
[----:B------:R-:W-:Y:S01]  /*8a40*/  IMAD.IADD R5, R7, 0x1, R5 ;  /* 0x0000000107057824 */ /* 0x000fe200078e0205 */
[----:B------:R-:W-:-:S04]  /*8a50*/  I2FP.F32.U32 R7, R3 ;  /* 0x0000000300077245 */ /* 0x000fc80000201000 */
[-C--:B0-----:R-:W-:Y:S01]  /*8a60*/  SHF.R.U64 R10, R6, R22.reuse, R5 ;  /* 0x00000016060a7219 */ /* 0x081fe20000001205 */
[----:B--2---:R-:W-:Y:S01]  /*8a70*/  IMAD.MOV R6, RZ, RZ, -R11 ;  /* 0x000000ffff067224 */ /* 0x004fe200078e0a0b */
[----:B------:R-:W0:Y:S01]  /*8a80*/  LDC R9, c[0x0][0x658] ;  /* 0x00019600ff097b82 */ /* 0x000e220000000800 */
[----:B-1----:R-:W-:Y:S01]  /*8a90*/  ISETP.NE.U32.AND P0, PT, R24, RZ, PT ;  /* 0x000000ff1800720c */ /* 0x002fe20003f05070 */
[----:B------:R-:W-:Y:S01]  /*8aa0*/  FMUL R7, R7, UR4 ;  /* 0x0000000407077c20 */ /* 0x000fe20008400000 */
[----:B------:R-:W-:Y:S02]  /*8ab0*/  SHF.R.U32.HI R5, RZ, R22, R5 ;  /* 0x00000016ff057219 */ /* 0x000fe40000011605 */
[----:B------:R-:W-:-:S03]  /*8ac0*/  ISETP.NE.AND.EX P0, PT, R25, RZ, PT, P0 ;  /* 0x000000ff1900720c */ /* 0x000fc60003f05300 */
[----:B------:R-:W1:Y:S01]  /*8ad0*/  LDC R20, c[0x0][0x148] ;  /* 0x00005200ff147b82 */ /* 0x000e620000000800 */
[----:B---3--:R-:W-:Y:S02]  /*8ae0*/  IMAD R23, R13, R6, R4 ;  /* 0x000000060d177224 */ /* 0x008fe400078e0204 */
[----:B------:R-:W-:-:S05]  /*8af0*/  IMAD.MOV.U32 R6, RZ, RZ, 0x1 ;  /* 0x00000001ff067424 */ /* 0x000fca00078e00ff */
[----:B------:R-:W2:Y:S01]  /*8b00*/  LDC R21, c[0x0][0x600] ;  /* 0x00018000ff157b82 */ /* 0x000ea20000000800 */
[-CC-:B----4-:R-:W-:Y:S02]  /*8b10*/  SHF.R.U64 R13, R10, R14.reuse, R5.reuse ;  /* 0x0000000e0a0d7219 */ /* 0x190fe40000001205 */
[----:B------:R-:W-:Y:S02]  /*8b20*/  SHF.R.U32.HI R4, RZ, R14, R5 ;  /* 0x0000000eff047219 */ /* 0x000fe40000011605 */
[----:B------:R3:W4:Y:S03]  /*8b30*/  F2I.U32.TRUNC.NTZ R14, R7 ;  /* 0x00000007000e7305 */ /* 0x000726000020f000 */
[----:B------:R-:W1:Y:S01]  /*8b40*/  LDC R26, c[0x0][0x648] ;  /* 0x00019200ff1a7b82 */ /* 0x000e620000000800 */
[-C--:B0-----:R-:W-:Y:S02]  /*8b50*/  SHF.R.U64 R15, R13, R9.reuse, R4 ;  /* 0x000000090d0f7219 */ /* 0x081fe40000001204 */
[----:B------:R-:W-:-:S02]  /*8b60*/  SHF.L.U32 R8, R8, R9, RZ ;  /* 0x0000000908087219 */ /* 0x000fc400000006ff */
[-C--:B------:R-:W-:Y:S01]  /*8b70*/  SHF.R.U32.HI R5, RZ, R9.reuse, R4 ;  /* 0x00000009ff057219 */ /* 0x080fe20000011604 */
[----:B------:R-:W-:Y:S01]  /*8b80*/  IMAD.MOV.U32 R4, RZ, RZ, R15 ;  /* 0x000000ffff047224 */ /* 0x000fe200078e000f */
[----:B------:R-:W-:Y:S01]  /*8b90*/  SHF.L.U32 R22, R6, R9, RZ ;  /* 0x0000000906167219 */ /* 0x000fe200000006ff */
[----:B------:R-:W0:Y:S01]  /*8ba0*/  LDC R27, c[0x0][0x638] ;  /* 0x00018e00ff1b7b82 */ /* 0x000e220000000800 */
[----:B------:R-:W-:-:S07]  /*8bb0*/  LOP3.LUT R28, RZ, R8, RZ, 0x33, !PT ;  /* 0x00000008ff1c7212 */ /* 0x000fce00078e33ff */
        /* <DEDUP_REMOVED lines=12> */
.L_x_289:
[----:B------:R-:W-:Y:S01]  /*8c80*/  ISETP.NE.AND P0, PT, R2, 0x1, PT ;  /* 0x000000010200780c */ /* 0x000fe20003f05270 */
[----:B--2---:R-:W-:Y:S01]  /*8c90*/  VIADD R7, R21, 0xffffffff ;  /* 0xffffffff15077836 */ /* 0x004fe20000000000 */
[----:B-1----:R-:W-:Y:S01]  /*8ca0*/  SHF.R.U64 R5, R4, R26, R5 ;  /* 0x0000001a04057219 */ /* 0x002fe20000001205 */
[----:B------:R-:W-:Y:S01]  /*8cb0*/  IMAD.MOV R14, RZ, RZ, -R14 ;  /* 0x000000ffff0e7224 */ /* 0x000fe200078e0a0e */
[----:B------:R-:W-:Y:S01]  /*8cc0*/  LOP3.LUT R4, R13, R28, RZ, 0xc0, !PT ;  /* 0x0000001c0d047212 */ /* 0x000fe200078ec0ff */
[----:B------:R-:W-:Y:S01]  /*8cd0*/  IMAD.MOV.U32 R8, RZ, RZ, R12 ;  /* 0x000000ffff087224 */ /* 0x000fe200078e000c */
[----:B------:R-:W-:Y:S01]  /*8ce0*/  LOP3.LUT R10, R10, R7, RZ, 0xc0, !PT ;  /* 0x000000070a0a7212 */ /* 0x000fe200078ec0ff */
[----:B------:R-:W-:Y:S02]  /*8cf0*/  IMAD.MOV R6, RZ, RZ, -R5 ;  /* 0x000000ffff067224 */ /* 0x000fe400078e0a05 */
[----:B------:R-:W-:-:S04]  /*8d00*/  IMAD R4, R22, R5, R4 ;  /* 0x0000000516047224 */ /* 0x000fc800078e0204 */
[----:B------:R-:W-:Y:S02]  /*8d10*/  @P0 IMAD R23, R20, R14, R3 ;  /* 0x0000000e14170224 */ /* 0x000fe400078e0203 */
[----:B0-----:R-:W-:Y:S02]  /*8d20*/  IMAD R3, R6, R27, R15 ;  /* 0x0000001b06037224 */ /* 0x001fe400078e020f */
[----:B------:R-:W-:Y:S02]  /*8d30*/  IMAD R7, R4, R29, R23 ;  /* 0x0000001d04077224 */ /* 0x000fe400078e0217 */
[----:B------:R-:W-:Y:S02]  /*8d40*/  IMAD R4, R3, R21, R10 ;  /* 0x0000001503047224 */ /* 0x000fe400078e020a */
[----:B------:R-:W-:-:S03]  /*8d50*/  IMAD.MOV.U32 R6, RZ, RZ, 0x1 ;  /* 0x00000001ff067424 */ /* 0x000fc600078e00ff */
[----:B------:R-:W-:Y:S02]  /*8d60*/  SEL R9, R4, R7, !P0 ;  /* 0x0000000704097207 */ /* 0x000fe40004000000 */
[----:B------:R-:W-:-:S07]  /*8d70*/  SEL R7, R7, R4, !P0 ;  /* 0x0000000407077207 */ /* 0x000fce0004000000 */
.L_x_287:
[----:B------:R-:W-:-:S08]  /*8d80*/  NOP ;  /* 0x0000000000007918 */ /* 0x000fd00000000000 */
[----:B------:R-:W0:-:S00]  /*8d90*/  USETMAXREG.DEALLOC.CTAPOOL 0x28 ;  /* 0x00000028000079c8 */ /* 0x000e0000080e0500 */
[----:B0-----:R-:W-:-:S13]  /*8da0*/  ISETP.NE.AND P0, PT, R0, RZ, PT ;  /* 0x000000ff0000720c */ /* 0x001fda0003f05270 */
[----:B------:R-:W-:Y:S05]  /*8db0*/  @P0 EXIT ;  /* 0x000000000000094d */ /* 0x000fea0003800000 */
[----:B------:R-:W-:Y:S01]  /*8dc0*/  LOP3.LUT P0, RZ, R6, 0xff, RZ, 0xc0, !PT ;  /* 0x000000ff06ff7812 */ /* 0x000fe2000780c0ff */
[----:B------:R-:W-:Y:S02]  /*8dd0*/  IMAD.MOV.U32 R0, RZ, RZ, 0x1 ;  /* 0x00000001ff007424 */ /* 0x000fe400078e00ff */
[----:B------:R-:W-:-:S10]  /*8de0*/  IMAD.MOV.U32 R12, RZ, RZ, RZ ;  /* 0x000000ffff0c7224 */ /* 0x000fd400078e00ff */
[----:B------:R-:W-:Y:S05]  /*8df0*/  @!P0 BRA `(.L_x_290) ;  /* 0x0000000c00308947 */ /* 0x000fea0003800000 */
[----:B------:R-:W0:Y:S01]  /*8e00*/  LDC R0, c[0x0][0x28c] ;  /* 0x0000a300ff007b82 */ /* 0x000e220000000800 */
[----:B------:R-:W-:Y:S01]  /*8e10*/  ULDC UR5, c[0x0][0x600] ;  /* 0x0001800000057ab9 */ /* 0x000fe20000000800 */
[----:B------:R-:W-:Y:S01]  /*8e20*/  ULDC UR4, c[0x0][0xc] ;  /* 0x0000030000047ab9 */ /* 0x000fe20000000800 */
[----:B------:R-:W-:Y:S01]  /*8e30*/  UIADD3 UR16, UR5, -0x1, URZ ;  /* 0xffffffff05107890 */ /* 0x000fe2000fffe03f */
[C---:B------:R-:W-:Y:S01]  /*8e40*/  LOP3.LUT P2, RZ, R18.reuse, 0x7f, RZ, 0xc0, !PT ;  /* 0x0000007f12ff7812 */ /* 0x040fe2000784c0ff */
[----:B------:R-:W-:Y:S01]  /*8e50*/  ULDC UR6, c[0x0][0x658] ;  /* 0x0001960000067ab9 */ /* 0x000fe20000000800 */
[----:B------:R-:W-:Y:S01]  /*8e60*/  ULDC UR5, c[0x0][0x10] ;  /* 0x0000040000057ab9 */ /* 0x000fe20000000800 */
[----:B------:R-:W-:Y:S01]  /*8e70*/  UMOV UR7, 0xffffffff ;  /* 0xffffffff00077882 */ /* 0x000fe20000000000 */
[----:B------:R-:W-:Y:S01]  /*8e80*/  UMOV UR8, 0x1 ;  /* 0x0000000100087882 */ /* 0x000fe20000000000 */
[----:B------:R-:W-:Y:S01]  /*8e90*/  UIMAD.WIDE.U32 UR4, UR4, UR5, URZ ;  /* 0x00000005040472a5 */ /* 0x000fe2000f8e003f */
[----:B------:R-:W-:Y:S01]  /*8ea0*/  LOP3.LUT P0, RZ, R18, 0x1f, RZ, 0xc0, !PT ;  /* 0x0000001f12ff7812 */ /* 0x000fe2000780c0ff */
[----:B------:R-:W-:Y:S01]  /*8eb0*/  USHF.L.U32 UR7, UR7, UR6, URZ ;  /* 0x0000000607077299 */ /* 0x000fe2000800063f */
[----:B------:R-:W-:Y:S01]  /*8ec0*/  BSSY B0, `(.L_x_290) ;  /* 0x00000bf000007945 */ /* 0x000fe20003800000 */
[----:B------:R-:W-:Y:S01]  /*8ed0*/  USHF.L.U32 UR18, UR8, UR6, URZ ;  /* 0x0000000608127299 */ /* 0x000fe2000800063f */
[----:B------:R-:W-:Y:S01]  /*8ee0*/  IMAD.MOV.U32 R13, RZ, RZ, 0x1 ;  /* 0x00000001ff0d7424 */ /* 0x000fe200078e00ff */
[----:B------:R-:W-:Y:S01]  /*8ef0*/  LOP3.LUT R11, R19, 0x2, RZ, 0xfc, !PT ;  /* 0x00000002130b7812 */ /* 0x000fe200078efcff */
[----:B------:R-:W-:Y:S01]  /*8f00*/  ULDC UR6, c[0x0][0x14] ;  /* 0x0000050000067ab9 */ /* 0x000fe20000000800 */
[----:B------:R-:W-:Y:S01]  /*8f10*/  PLOP3.LUT P0, PT, P0, P2, PT, 0x8a, 0x0 ;  /* 0x000000000000781c */ /* 0x000fe20000705172 */
[----:B------:R-:W-:Y:S01]  /*8f20*/  UIMAD.WIDE.U32 UR20, UR4, UR6, URZ ;  /* 0x00000006041472a5 */ /* 0x000fe2000f8e003f */
[----:B------:R-:W-:Y:S01]  /*8f30*/  IMAD.MOV.U32 R12, RZ, RZ, RZ ;  /* 0x000000ffff0c7224 */ /* 0x000fe200078e00ff */
[----:B------:R-:W-:-:S02]  /*8f40*/  UIMAD UR13, UR5, UR6, URZ ;  /* 0x00000006050d72a4 */ /* 0x000fc4000f8e023f */
[----:B------:R-:W-:Y:S01]  /*8f50*/  ULOP3.LUT UR17, URZ, UR7, URZ, 0x33, !UPT ;  /* 0x000000073f117292 */ /* 0x000fe2000f8e333f */
[----:B0-----:R-:W-:Y:S01]  /*8f60*/  VIADD R0, R0, 0x1f ;  /* 0x0000001f00007836 */ /* 0x001fe20000000000 */
[----:B------:R-:W-:Y:S01]  /*8f70*/  UIADD3 UR13, UR21, UR13, URZ ;  /* 0x0000000d150d7290 */ /* 0x000fe2000fffe03f */
[----:B------:R-:W-:-:S03]  /*8f80*/  ULDC.64 UR22, c[0x0][0x198] ;  /* 0x0000660000167ab9 */ /* 0x000fc60000000a00 */
[----:B------:R-:W-:-:S04]  /*8f90*/  SHF.R.S32.HI R3, RZ, 0x1f, R0 ;  /* 0x0000001fff037819 */ /* 0x000fc80000011400 */
[----:B------:R-:W-:Y:S01]  /*8fa0*/  LEA.HI R3, R3, R0, RZ, 0x5 ;  /* 0x0000000003037211 */ /* 0x000fe200078f28ff */
[----:B------:R-:W-:-:S03]  /*8fb0*/  IMAD.MOV.U32 R0, RZ, RZ, 0x1 ;  /* 0x00000001ff007424 */ /* 0x000fc600078e00ff */
[----:B------:R-:W-:-:S05]  /*8fc0*/  SHF.R.S32.HI R3, RZ, 0x5, R3 ;  /* 0x00000005ff037819 */ /* 0x000fca0000011403 */
[----:B------:R-:W-:-:S07]  /*8fd0*/  VIADD R10, R3, 0x1 ;  /* 0x00000001030a7836 */ /* 0x000fce0000000000 */
.L_x_302:
[----:B------:R-:W-:-:S03]  /*8fe0*/  UMOV UR4, 0xffffffff ;  /* 0xffffffff00047882 */ /* 0x000fc60000000000 */
[----:B------:R-:W-:Y:S05]  /*8ff0*/  BRA.DIV UR4, `(.L_x_291) ;  /* 0x0000000e04e47947 */ /* 0x000fea000b800000 */
[----:B------:R-:W-:-:S13]  /*9000*/  ELECT P6, URZ, PT ;  /* 0x00000000003f782f */ /* 0x000fda00038c0000 */
.L_x_315:
[----:B------:R-:W0:Y:S01]  /*9010*/  LDC R4, c[0x0][0x28c] ;  /* 0x0000a300ff047b82 */ /* 0x000e220000000800 */
[----:B------:R-:W-:Y:S01]  /*9020*/  BSSY B1, `(.L_x_292) ;  /* 0x0000037000017945 */ /* 0x000fe20003800000 */
[----:B0-----:R-:W-:-:S13]  /*9030*/  ISETP.LT.OR P6, PT, R4, 0x1, !P6 ;  /* 0x000000010400780c */ /* 0x001fda00077c1670 */
[----:B------:R-:W-:Y:S05]  /*9040*/  @P6 BRA `(.L_x_293) ;  /* 0x0000000000d06947 */ /* 0x000fea0003800000 */
[----:B------:R-:W-:Y:S02]  /*9050*/  IMAD.SHL.U32 R15, R9, 0x100, RZ ;  /* 0x00000100090f7824 */ /* 0x000fe400078e00ff */
[----:B------:R-:W-:Y:S02]  /*9060*/  IMAD.SHL.U32 R18, R7, 0x80, RZ ;  /* 0x0000008007127824 */ /* 0x000fe400078e00ff */
[----:B------:R-:W-:Y:S02]  /*9070*/  IMAD.MOV.U32 R20, RZ, RZ, RZ ;  /* 0x000000ffff147224 */ /* 0x000fe400078e00ff */
[----:B------:R-:W-:Y:S02]  /*9080*/  IMAD.MOV.U32 R4, RZ, RZ, R10 ;  /* 0x000000ffff047224 */ /* 0x000fe400078e000a */
[----:B------:R-:W-:Y:S02]  /*9090*/  IMAD.MOV.U32 R5, RZ, RZ, R0 ;  /* 0x000000ffff057224 */ /* 0x000fe400078e0000 */
[----:B------:R-:W-:-:S07]  /*90a0*/  IMAD.MOV.U32 R6, RZ, RZ, R12 ;  /* 0x000000ffff067224 */ /* 0x000fce00078e000c */
.L_x_297:
[----:B------:R-:W0:Y:S01]  /*90b0*/  S2R R14, SR_CgaCtaId ;  /* 0x00000000000e7919 */ /* 0x000e220000008800 */
[----:B------:R-:W-:Y:S01]  /*90c0*/  MOV R7, 0x400 ;  /* 0x0000040000077802 */ /* 0x000fe20000000f00 */
[----:B------:R-:W1:Y:S03]  /*90d0*/  @!P2 LDC R9, c[0x0][0x500] ;  /* 0x00014000ff09ab82 */ /* 0x000e660000000800 */
[----:B0-----:R-:W-:Y:S02]  /*90e0*/  LEA R21, R14, R7, 0x18 ;  /* 0x000000070e157211 */ /* 0x001fe400078ec0ff */
[----:B------:R-:W-:-:S03]  /*90f0*/  SHF.L.U32 R7, R5, 0x1f, RZ ;  /* 0x0000001f05077819 */ /* 0x000fc600000006ff */
[----:B------:R-:W-:-:S04]  /*9100*/  IMAD R14, R6, 0x8, R21 ;  /* 0x00000008060e7824 */ /* 0x000fc800078e0215 */
[----:B------:R-:W0:Y:S02]  /*9110*/  SYNCS.PHASECHK.TRANS64.TRYWAIT P1, [R14+URZ+0x30], R7 ;  /* 0x000030070e0075a7 */ /* 0x000e24000802017f */
[----:B01----:R-:W-:Y:S05]  /*9120*/  @!P1 BRA `(.L_x_294) ;  /* 0x0000000c00b89947 */ /* 0x003fea0003800000 */
.L_x_316:
[----:B0-----:R-:W-:Y:S01]  /*9130*/  PRMT R7, R11, 0x9910, RZ ;  /* 0x000099100b077816 */ /* 0x001fe200000000ff */
[----:B------:R0:W-:Y:S03]  /*9140*/  @!P2 SYNCS.ARRIVE.TRANS64 RZ, [R14+URZ], R9 ;  /* 0x000000090effa9a7 */ /* 0x0001e6000800003f */
[----:B------:R-:W-:-:S13]  /*9150*/  ISETP.NE.AND P1, PT, R7, 0x2, PT ;  /* 0x000000020700780c */ /* 0x000fda0003f25270 */
[----:B0-----:R-:W-:Y:S05]  /*9160*/  @P1 BRA `(.L_x_295) ;  /* 0x0000000000041947 */ /* 0x001fea0003800000 */
[----:B------:R-:W-:Y:S01]  /*9170*/  BPT.TRAP 0x1 ;  /* 0x000000040000795c */ /* 0x000fe20000300000 */
.L_x_295:
[----:B------:R-:W-:Y:S05]  /*9180*/  @P0 BRA `(.L_x_296) ;  /* 0x0000000000040947 */ /* 0x000fea0003800000 */
[----:B------:R-:W-:Y:S01]  /*9190*/  BPT.TRAP 0x1 ;  /* 0x000000040000795c */ /* 0x000fe20000300000 */
.L_x_296:
[--C-:B------:R-:W-:Y:S01]  /*91a0*/  IMAD R7, R6, 0x4000, R21.reuse ;  /* 0x0000400006077824 */ /* 0x100fe200078e0215 */
[----:B------:R-:W-:Y:S01]  /*91b0*/  R2UR UR9, R14 ;  /* 0x000000000e0972ca */ /* 0x000fe200000e0000 */
[----:B------:R-:W-:Y:S01]  /*91c0*/  IMAD R21, R6, 0x8000, R21 ;  /* 0x0000800006157824 */ /* 0x000fe200078e0215 */
[----:B------:R-:W-:Y:S01]  /*91d0*/  UIADD3 UR4, UP0, UR22, 0xf0, URZ ;  /* 0x000000f016047890 */ /* 0x000fe2000ff1e03f */
[----:B------:R-:W-:Y:S01]  /*91e0*/  VIADD R4, R4, 0xffffffff ;  /* 0xffffffff04047836 */ /* 0x000fe20000000000 */
[----:B------:R-:W-:Y:S01]  /*91f0*/  R2UR UR5, R7 ;  /* 0x00000000070572ca */ /* 0x000fe200000e0000 */
[----:B------:R-:W-:Y:S01]  /*9200*/  UIADD3 UR24, UP1, UR22, 0x1f0, URZ ;  /* 0x000001f016187890 */ /* 0x000fe2000ff3e03f */
[----:B------:R-:W-:Y:S01]  /*9210*/  R2UR UR8, R21 ;  /* 0x00000000150872ca */ /* 0x000fe200000e0000 */
[----:B------:R-:W-:Y:S01]  /*9220*/  VIADD R6, R6, 0x1 ;  /* 0x0000000106067836 */ /* 0x000fe20000000000 */
[----:B------:R-:W-:Y:S01]  /*9230*/  R2UR UR11, R18 ;  /* 0x00000000120b72ca */ /* 0x000fe200000e0000 */
[----:B------:R-:W-:Y:S01]  /*9240*/  UIADD3.X UR25, URZ, UR23, URZ, UP1, !UPT ;  /* 0x000000173f197290 */ /* 0x000fe20008ffe43f */
[----:B------:R-:W-:Y:S01]  /*9250*/  R2UR UR10, R20 ;  /* 0x00000000140a72ca */ /* 0x000fe200000e0000 */
[----:B------:R-:W-:Y:S01]  /*9260*/  UMOV UR6, 0x0 ;  /* 0x0000000000067882 */ /* 0x000fe20000000000 */
[----:B------:R-:W-:Y:S01]  /*9270*/  R2UR UR12, R8 ;  /* 0x00000000080c72ca */ /* 0x000fe200000e0000 */
[----:B------:R-:W-:Y:S01]  /*9280*/  UMOV UR7, 0x10000000 ;  /* 0x1000000000077882 */ /* 0x000fe20000000000 */
[----:B------:R-:W-:Y:S01]  /*9290*/  R2UR UR19, R15 ;  /* 0x000000000f1372ca */ /* 0x000fe200000e0000 */
[----:B------:R-:W-:Y:S01]  /*92a0*/  VIADD R20, R20, 0x20 ;  /* 0x0000002014147836 */ /* 0x000fe20000000000 */
[----:B------:R-:W-:Y:S01]  /*92b0*/  ISETP.GT.AND P3, PT, R4, 0x1, PT ;  /* 0x000000010400780c */ /* 0x000fe20003f64270 */
[----:B------:R-:W-:Y:S01]  /*92c0*/  UIADD3 UR14, UR5, 0x180, URZ ;  /* 0x00000180050e7890 */ /* 0x000fe2000fffe03f */
[----:B------:R-:W-:Y:S01]  /*92d0*/  ISETP.NE.AND P1, PT, R6, 0x6, PT ;  /* 0x000000060600780c */ /* 0x000fe20003f25270 */
[----:B------:R-:W-:-:S02]  /*92e0*/  UIADD3.X UR5, URZ, UR23, URZ, UP0, !UPT ;  /* 0x000000173f057290 */ /* 0x000fc400087fe43f */
[----:B------:R-:W-:Y:S01]  /*92f0*/  UIADD3 UR15, UR8, 0x18180, URZ ;  /* 0x00018180080f7890 */ /* 0x000fe2000fffe03f */
[----:B------:R-:W-:Y:S02]  /*9300*/  SEL R14, RZ, 0x1, P1 ;  /* 0x00000001ff0e7807 */ /* 0x000fe40000800000 */
[----:B------:R-:W-:Y:S01]  /*9310*/  UMOV UR8, UR14 ;  /* 0x0000000e00087c82 */ /* 0x000fe20008000000 */
[----:B------:R-:W-:Y:S02]  /*9320*/  SEL R6, R6, RZ, P1 ;  /* 0x000000ff06067207 */ /* 0x000fe40000800000 */
[----:B------:R-:W-:Y:S01]  /*9330*/  LOP3.LUT R5, R5, R14, RZ, 0x3c, !PT ;  /* 0x0000000e05057212 */ /* 0x000fe200078e3cff */
[----:B------:R0:W-:Y:S02]  /*9340*/  UTMALDG.3D [UR8], [UR4], desc[UR6] ;  /* 0x00000608040075b4 */ /* 0x0001e40008011000 */
[----:B0-----:R-:W-:Y:S01]  /*9350*/  UMOV UR8, UR15 ;  /* 0x0000000f00087c82 */ /* 0x001fe20008000000 */
[----:B------:R-:W-:-:S02]  /*9360*/  UMOV UR11, UR19 ;  /* 0x00000013000b7c82 */ /* 0x000fc40008000000 */
[----:B------:R0:W-:Y:S02]  /*9370*/  UTMALDG.3D [UR8], [UR24], desc[UR6] ;  /* 0x00000608180075b4 */ /* 0x0001e40008011000 */
[----:B0-----:R-:W-:Y:S05]  /*9380*/  @P3 BRA `(.L_x_297) ;  /* 0xfffffffc00483947 */ /* 0x001fea000383ffff */
.L_x_293:
[----:B------:R-:W-:Y:S05]  /*9390*/  BSYNC B1 ;  /* 0x0000000000017941 */ /* 0x000fea0003800000 */
.L_x_292:
[----:B------:R-:W-:Y:S01]  /*93a0*/  LOP3.LUT P3, RZ, R13, 0xff, RZ, 0xc0, !PT ;  /* 0x000000ff0dff7812 */ /* 0x000fe2000786c0ff */
[----:B------:R-:W-:Y:S01]  /*93b0*/  IMAD.IADD R12, R3, 0x1, R12 ;  /* 0x00000001030c7824 */ /* 0x000fe200078e020c */
[----:B------:R-:W-:Y:S01]  /*93c0*/  IADD3 R16, P4, R16, UR20, RZ ;  /* 0x0000001410107c10 */ /* 0x000fe2000ff9e0ff */
[----:B------:R-:W-:Y:S01]  /*93d0*/  ULDC.64 UR4, c[0x0][0x650] ;  /* 0x0001940000047ab9 */ /* 0x000fe20000000a00 */
[----:B------:R-:W-:Y:S01]  /*93e0*/  BSSY B1, `(.L_x_298) ;  /* 0x000006a000017945 */ /* 0x000fe20003800000 */
[----:B------:R-:W-:Y:S01]  /*93f0*/  IMAD.MOV.U32 R9, RZ, RZ, -0x1 ;  /* 0xffffffffff097424 */ /* 0x000fe200078e00ff */
[----:B------:R-:W-:Y:S01]  /*9400*/  ISETP.GT.U32.AND P1, PT, R12, 0x5, PT ;  /* 0x000000050c00780c */ /* 0x000fe20003f24070 */
[----:B------:R-:W-:Y:S01]  /*9410*/  IMAD.MOV.U32 R8, RZ, RZ, -0x1 ;  /* 0xffffffffff087424 */ /* 0x000fe200078e00ff */
[----:B------:R-:W-:Y:S02]  /*9420*/  IADD3.X R17, R17, UR13, RZ, P4, !PT ;  /* 0x0000000d11117c10 */ /* 0x000fe4000a7fe4ff */
[----:B------:R-:W-:-:S02]  /*9430*/  ISETP.LT.U32.AND P1, PT, R3, 0x6, P1 ;  /* 0x000000060300780c */ /* 0x000fc40000f21070 */
[----:B------:R-:W-:Y:S01]  /*9440*/  PRMT R13, RZ, 0x7610, R13 ;  /* 0x00007610ff0d7816 */ /* 0x000fe2000000000d */
[----:B------:R-:W0:Y:S01]  /*9450*/  @P3 S2R R5, SR_CgaCtaId ;  /* 0x0000000000053919 */ /* 0x000e220000008800 */
[----:B------:R-:W-:-:S04]  /*9460*/  @P3 MOV R4, 0x400 ;  /* 0x0000040000043802 */ /* 0x000fc80000000f00 */
[----:B0-----:R-:W-:Y:S01]  /*9470*/  @P3 LEA R6, R5, R4, 0x18 ;  /* 0x0000000405063211 */ /* 0x001fe200078ec0ff */
[----:B------:R-:W-:-:S03]  /*9480*/  IMAD.WIDE.U32 R4, R12, -0x55555555, RZ ;  /* 0xaaaaaaab0c047825 */ /* 0x000fc600078e00ff */
[----:B------:R0:W-:Y:S01]  /*9490*/  @P3 SYNCS.ARRIVE.TRANS64.A1T0 RZ, [R6+URZ+0x78], RZ ;  /* 0x000078ff06ff39a7 */ /* 0x0001e2000810003f */
[----:B------:R-:W-:Y:S02]  /*94a0*/  ISETP.GE.U32.AND P3, PT, R3, 0x6, PT ;  /* 0x000000060300780c */ /* 0x000fe40003f66070 */
[----:B------:R-:W-:Y:S02]  /*94b0*/  SHF.R.U32.HI R7, RZ, 0x2, R5 ;  /* 0x00000002ff077819 */ /* 0x000fe40000011605 */
[----:B------:R-:W-:Y:S02]  /*94c0*/  SEL R5, RZ, 0x1, !P1 ;  /* 0x00000001ff057807 */ /* 0x000fe40004800000 */
[----:B------:R-:W-:Y:S01]  /*94d0*/  ISETP.GE.U32.AND P1, PT, R16, UR4, PT ;  /* 0x0000000410007c0c */ /* 0x000fe2000bf26070 */
[----:B------:R-:W-:Y:S01]  /*94e0*/  IMAD R12, R7, -0x6, R12 ;  /* 0xfffffffa070c7824 */ /* 0x000fe200078e020c */
[----:B------:R-:W-:Y:S02]  /*94f0*/  LOP3.LUT R0, R0, R5, RZ, 0x3c, !PT ;  /* 0x0000000500007212 */ /* 0x000fe400078e3cff */
[----:B------:R-:W-:-:S02]  /*9500*/  ISETP.GE.U32.AND.EX P1, PT, R17, UR5, PT, P1 ;  /* 0x0000000511007c0c */ /* 0x000fc4000bf26110 */
[----:B------:R-:W-:Y:S02]  /*9510*/  PRMT R4, RZ, 0x7610, R4 ;  /* 0x00007610ff047816 */ /* 0x000fe40000000004 */
[----:B------:R-:W-:Y:S01]  /*9520*/  @P3 LOP3.LUT R0, R0, 0x1, R7, 0x78, !PT ;  /* 0x0000000100003812 */ /* 0x000fe200078e7807 */
[----:B------:R-:W-:-:S08]  /*9530*/  IMAD.MOV.U32 R7, RZ, RZ, -0x1 ;  /* 0xffffffffff077424 */ /* 0x000fd000078e00ff */
[----:B0-----:R-:W-:Y:S05]  /*9540*/  @P1 BRA `(.L_x_299) ;  /* 0x00000004004c1947 */ /* 0x001fea0003800000 */
[----:B------:R-:W-:Y:S01]  /*9550*/  ULDC.64 UR4, c[0x0][0x628] ;  /* 0x00018a0000047ab9 */ /* 0x000fe20000000a00 */
[----:B------:R-:W0:Y:S01]  /*9560*/  S2R R15, SR_CTAID.X ;  /* 0x00000000000f7919 */ /* 0x000e220000002500 */
[----:B------:R-:W-:Y:S01]  /*9570*/  ISETP.NE.U32.AND P1, PT, RZ, UR4, PT ;  /* 0x00000004ff007c0c */ /* 0x000fe2000bf25070 */
[----:B------:R-:W-:Y:S01]  /*9580*/  ULDC UR7, c[0x0][0x630] ;  /* 0x00018c0000077ab9 */ /* 0x000fe20000000800 */
[----:B------:R-:W-:Y:S01]  /*9590*/  IMAD.MOV.U32 R4, RZ, RZ, R16 ;  /* 0x000000ffff047224 */ /* 0x000fe200078e0010 */
[----:B------:R-:W1:Y:S01]  /*95a0*/  S2R R14, SR_CTAID.Y ;  /* 0x00000000000e7919 */ /* 0x000e620000002600 */
[----:B------:R-:W-:Y:S01]  /*95b0*/  ISETP.NE.AND.EX P1, PT, RZ, UR5, PT, P1 ;  /* 0x00000005ff007c0c */ /* 0x000fe2000bf25310 */
[----:B------:R-:W-:-:S12]  /*95c0*/  IMAD.MOV.U32 R5, RZ, RZ, R17 ;  /* 0x000000ffff057224 */ /* 0x000fd800078e0011 */
[----:B------:R-:W-:Y:S05]  /*95d0*/  @!P1 BRA `(.L_x_300) ;  /* 0x0000000000289947 */ /* 0x000fea0003800000 */
[----:B------:R-:W-:Y:S02]  /*95e0*/  ULDC UR6, c[0x0][0x634] ;  /* 0x00018d0000067ab9 */ /* 0x000fe40000000800 */
[----:B------:R-:W-:-:S05]  /*95f0*/  IADD3 R9, P1, R16, UR6, RZ ;  /* 0x0000000610097c10 */ /* 0x000fca000ff3e0ff */
[----:B------:R-:W-:-:S04]  /*9600*/  IMAD.X R21, RZ, RZ, R17, P1 ;  /* 0x000000ffff157224 */ /* 0x000fc800008e0611 */
[----:B------:R-:W-:-:S04]  /*9610*/  IMAD.WIDE.U32 R6, R21, UR4, RZ ;  /* 0x0000000415067c25 */ /* 0x000fc8000f8e00ff */
[----:B------:R-:W-:-:S04]  /*9620*/  IMAD.WIDE.U32 R6, P1, R9, UR5, R6 ;  /* 0x0000000509067c25 */ /* 0x000fc8000f820006 */
[----:B------:R-:W-:-:S04]  /*9630*/  IMAD.WIDE.U32 R8, R9, UR4, RZ ;  /* 0x0000000409087c25 */ /* 0x000fc8000f8e00ff */
[----:B------:R-:W-:Y:S01]  /*9640*/  IMAD.X R5, RZ, RZ, RZ, P1 ;  /* 0x000000ffff057224 */ /* 0x000fe200008e06ff */
[----:B------:R-:W-:Y:S01]  /*9650*/  IADD3 RZ, P1, R9, R6, RZ ;  /* 0x0000000609ff7210 */ /* 0x000fe20007f3e0ff */
[----:B------:R-:W-:-:S04]  /*9660*/  IMAD.MOV.U32 R4, RZ, RZ, R7 ;  /* 0x000000ffff047224 */ /* 0x000fc800078e0007 */
[----:B------:R-:W-:-:S08]  /*9670*/  IMAD.WIDE.U32.X R4, R21, UR5, R4, P1 ;  /* 0x0000000515047c25 */ /* 0x000fd000088e0404 */
.L_x_300:
[--C-:B------:R-:W-:Y:S01]  /*9680*/  SHF.R.U64 R8, R4, UR7, R5.reuse ;  /* 0x0000000704087c19 */ /* 0x100fe20008001205 */
[----:B------:R-:W-:Y:S01]  /*9690*/  ULDC.64 UR4, c[0x0][0x620] ;  /* 0x0001880000047ab9 */ /* 0x000fe20000000a00 */
[----:B------:R-:W-:Y:S01]  /*96a0*/  SHF.R.U32.HI R4, RZ, UR7, R5 ;  /* 0x00000007ff047c19 */ /* 0x000fe20008011605 */
[----:B------:R-:W2:Y:S01]  /*96b0*/  LDC R24, c[0x0][0x144] ;  /* 0x00005100ff187b82 */ /* 0x000ea20000000800 */
[----:B------:R-:W-:Y:S01]  /*96c0*/  IADD3 R7, P1, RZ, -R8, RZ ;  /* 0x80000008ff077210 */ /* 0x000fe20007f3e0ff */
[----:B------:R-:W-:Y:S01]  /*96d0*/  ULDC.64 UR8, c[0x0][0x640] ;  /* 0x0001900000087ab9 */ /* 0x000fe20000000a00 */
[----:B0-----:R-:W-:Y:S01]  /*96e0*/  I2FP.F32.U32 R9, R15 ;  /* 0x0000000f00097245 */ /* 0x001fe20000201000 */
[----:B------:R-:W-:Y:S02]  /*96f0*/  ULDC UR6, c[0x0][0x608] ;  /* 0x0001820000067ab9 */ /* 0x000fe40000000800 */
[----:B------:R-:W-:Y:S01]  /*9700*/  IMAD.X R4, RZ, RZ, ~R4, P1 ;  /* 0x000000ffff047224 */ /* 0x000fe200008e0e04 */
[----:B------:R-:W-:Y:S01]  /*9710*/  ISETP.NE.U32.AND P1, PT, RZ, UR8, PT ;  /* 0x00000008ff007c0c */ /* 0x000fe2000bf25070 */
[----:B------:R-:W0:Y:S02]  /*9720*/  LDC R21, c[0x0][0x148] ;  /* 0x00005200ff157b82 */ /* 0x000e240000000800 */
[----:B------:R-:W-:Y:S01]  /*9730*/  IMAD R6, R4, UR4, RZ ;  /* 0x0000000404067c24 */ /* 0x000fe2000f8e02ff */
[----:B------:R-:W-:Y:S01]  /*9740*/  ISETP.NE.AND.EX P1, PT, RZ, UR9, PT, P1 ;  /* 0x00000009ff007c0c */ /* 0x000fe2000bf25310 */
[----:B------:R-:W-:Y:S01]  /*9750*/  IMAD.WIDE.U32 R4, R7, UR4, R16 ;  /* 0x0000000407047c25 */ /* 0x000fe2000f8e0010 */
[----:B------:R-:W-:-:S03]  /*9760*/  ULDC UR4, c[0x0][0x150] ;  /* 0x0000540000047ab9 */ /* 0x000fc60000000800 */
[----:B------:R-:W-:Y:S02]  /*9770*/  IMAD R7, R7, UR5, R6 ;  /* 0x0000000507077c24 */ /* 0x000fe4000f8e0206 */
[----:B------:R-:W-:Y:S01]  /*9780*/  FMUL R6, R9, UR4 ;  /* 0x0000000409067c20 */ /* 0x000fe20008400000 */
[----:B------:R-:W-:Y:S01]  /*9790*/  ULDC UR4, c[0x0][0x618] ;  /* 0x0001860000047ab9 */ /* 0x000fe20000000800 */
[----:B------:R-:W-:Y:S01]  /*97a0*/  ULDC UR5, c[0x0][0x154] ;  /* 0x0000550000057ab9 */ /* 0x000fe20000000800 */
[----:B------:R-:W-:-:S03]  /*97b0*/  IMAD.IADD R5, R5, 0x1, R7 ;  /* 0x0000000105057824 */ /* 0x000fc600078e0207 */
[----:B------:R-:W3:Y:S02]  /*97c0*/  F2I.U32.TRUNC.NTZ R6, R6 ;  /* 0x0000000600067305 */ /* 0x000ee4000020f000 */
[----:B------:R-:W-:Y:S02]  /*97d0*/  SHF.R.U64 R9, R4, UR4, R5 ;  /* 0x0000000404097c19 */ /* 0x000fe40008001205 */
[----:B-1----:R-:W-:-:S05]  /*97e0*/  I2FP.F32.U32 R4, R14 ;  /* 0x0000000e00047245 */ /* 0x002fca0000201000 */
[----:B------:R-:W-:Y:S01]  /*97f0*/  FMUL R22, R4, UR5 ;  /* 0x0000000504167c20 */ /* 0x000fe20008400000 */
[----:B------:R-:W-:Y:S01]  /*9800*/  SHF.R.U32.HI R4, RZ, UR4, R5 ;  /* 0x00000004ff047c19 */ /* 0x000fe20008011605 */
[----:B------:R-:W-:-:S03]  /*9810*/  ULDC UR4, c[0x0][0x658] ;  /* 0x0001960000047ab9 */ /* 0x000fc60000000800 */
[--C-:B------:R-:W-:Y:S01]  /*9820*/  SHF.R.U64 R20, R9, UR6, R4.reuse ;  /* 0x0000000609147c19 */ /* 0x100fe20008001204 */
[----:B------:R-:W1:Y:S01]  /*9830*/  F2I.U32.TRUNC.NTZ R22, R22 ;  /* 0x0000001600167305 */ /* 0x000e62000020f000 */
[----:B------:R-:W-:Y:S01]  /*9840*/  SHF.R.U32.HI R5, RZ, UR6, R4 ;  /* 0x00000006ff057c19 */ /* 0x000fe20008011604 */
[----:B---3--:R-:W-:-:S03]  /*9850*/  IMAD.MOV R6, RZ, RZ, -R6 ;  /* 0x000000ffff067224 */ /* 0x008fc600078e0a06 */
[----:B------:R-:W-:Y:S01]  /*9860*/  SHF.R.U64 R18, R20, UR4, R5 ;  /* 0x0000000414127c19 */ /* 0x000fe20008001205 */
[----:B--2---:R-:W-:Y:S01]  /*9870*/  IMAD R15, R24, R6, R15 ;  /* 0x00000006180f7224 */ /* 0x004fe200078e020f */
[----:B------:R-:W-:-:S03]  /*9880*/  SHF.R.U32.HI R23, RZ, UR4, R5 ;  /* 0x00000004ff177c19 */ /* 0x000fc60008011605 */
[----:B------:R-:W-:Y:S02]  /*9890*/  IMAD.MOV.U32 R4, RZ, RZ, R18 ;  /* 0x000000ffff047224 */ /* 0x000fe400078e0012 */
[----:B------:R-:W-:Y:S01]  /*98a0*/  IMAD.MOV.U32 R5, RZ, RZ, R23 ;  /* 0x000000ffff057224 */ /* 0x000fe200078e0017 */
[----:B-1----:R-:W-:Y:S06]  /*98b0*/  @!P1 BRA `(.L_x_301) ;  /* 0x0000000000289947 */ /* 0x002fec0003800000 */
[----:B------:R-:W-:Y:S02]  /*98c0*/  ULDC UR4, c[0x0][0x64c] ;  /* 0x0001930000047ab9 */ /* 0x000fe40000000800 */
[----:B------:R-:W-:-:S05]  /*98d0*/  IADD3 R5, P1, R18, UR4, RZ ;  /* 0x0000000412057c10 */ /* 0x000fca000ff3e0ff */
[----:B------:R-:W-:-:S04]  /*98e0*/  IMAD.X R23, RZ, RZ, R23, P1 ;  /* 0x000000ffff177224 */ /* 0x000fc800008e0617 */
[----:B------:R-:W-:-:S04]  /*98f0*/  IMAD.WIDE.U32 R6, R23, UR8, RZ ;  /* 0x0000000817067c25 */ /* 0x000fc8000f8e00ff */
[----:B------:R-:W-:-:S04]  /*9900*/  IMAD.WIDE.U32 R6, P1, R5, UR9, R6 ;  /* 0x0000000905067c25 */ /* 0x000fc8000f820006 */
[----:B------:R-:W-:-:S04]  /*9910*/  IMAD.WIDE.U32 R4, R5, UR8, RZ ;  /* 0x0000000805047c25 */ /* 0x000fc8000f8e00ff */
[----:B------:R-:W-:Y:S01]  /*9920*/  IMAD.MOV.U32 R4, RZ, RZ, R7 ;  /* 0x000000ffff047224 */ /* 0x000fe200078e0007 */
[----:B------:R-:W-:Y:S01]  /*9930*/  IADD3 RZ, P3, R5, R6, RZ ;  /* 0x0000000605ff7210 */ /* 0x000fe20007f7e0ff */
[----:B------:R-:W-:-:S04]  /*9940*/  IMAD.X R5, RZ, RZ, RZ, P1 ;  /* 0x000000ffff057224 */ /* 0x000fc800008e06ff */
[----:B------:R-:W-:-:S08]  /*9950*/  IMAD.WIDE.U32.X R4, R23, UR9, R4, P3 ;  /* 0x0000000917047c25 */ /* 0x000fd000098e0404 */
.L_x_301:
[----:B------:R-:W-:Y:S01]  /*9960*/  ISETP.NE.AND P1, PT, R2, 0x1, PT ;  /* 0x000000010200780c */ /* 0x000fe20003f25270 */
[----:B------:R-:W-:Y:S01]  /*9970*/  ULDC UR4, c[0x0][0x648] ;  /* 0x0001920000047ab9 */ /* 0x000fe20000000800 */
[----:B------:R-:W-:Y:S01]  /*9980*/  LOP3.LUT R20, R20, UR17, RZ, 0xc0, !PT ;  /* 0x0000001114147c12 */ /* 0x000fe2000f8ec0ff */
[----:B------:R-:W-:Y:S01]  /*9990*/  IMAD.MOV R22, RZ, RZ, -R22 ;  /* 0x000000ffff167224 */ /* 0x000fe200078e0a16 */
[----:B------:R-:W-:Y:S01]  /*99a0*/  SHF.R.U64 R5, R4, UR4, R5 ;  /* 0x0000000404057c19 */ /* 0x000fe20008001205 */
[----:B------:R-:W-:Y:S01]  /*99b0*/  ULDC UR4, c[0x0][0x638] ;  /* 0x00018e0000047ab9 */ /* 0x000fe20000000800 */
[----:B------:R-:W-:Y:S01]  /*99c0*/  LOP3.LUT R9, R9, UR16, RZ, 0xc0, !PT ;  /* 0x0000001009097c12 */ /* 0x000fe2000f8ec0ff */
[----:B------:R-:W-:Y:S01]  /*99d0*/  ULDC UR5, c[0x0][0x610] ;  /* 0x0001840000057ab9 */ /* 0x000fe20000000800 */
[----:B------:R-:W-:Y:S02]  /*99e0*/  IMAD.MOV.U32 R4, RZ, RZ, 0x1 ;  /* 0x00000001ff047424 */ /* 0x000fe400078e00ff */
[----:B------:R-:W-:-:S02]  /*99f0*/  IMAD.MOV R7, RZ, RZ, -R5 ;  /* 0x000000ffff077224 */ /* 0x000fc400078e0a05 */
[----:B------:R-:W-:Y:S02]  /*9a00*/  IMAD R20, R5, UR18, R20 ;  /* 0x0000001205147c24 */ /* 0x000fe4000f8e0214 */
[----:B0-----:R-:W-:Y:S02]  /*9a10*/  @P1 IMAD R15, R21, R22, R14 ;  /* 0x00000016150f1224 */ /* 0x001fe400078e020e */
[----:B------:R-:W-:Y:S01]  /*9a20*/  IMAD R18, R7, UR4, R18 ;  /* 0x0000000407127c24 */ /* 0x000fe2000f8e0212 */
[----:B------:R-:W-:Y:S01]  /*9a30*/  ULDC UR4, c[0x0][0x600] ;  /* 0x0001800000047ab9 */ /* 0x000fe20000000800 */
[----:B------:R-:W-:Y:S02]  /*9a40*/  IMAD R15, R20, UR5, R15 ;  /* 0x00000005140f7c24 */ /* 0x000fe4000f8e020f */
[----:B------:R-:W-:-:S05]  /*9a50*/  IMAD R18, R18, UR4, R9 ;  /* 0x0000000412127c24 */ /* 0x000fca000f8e0209 */
[----:B------:R-:W-:Y:S02]  /*9a60*/  SEL R9, R18, R15, !P1 ;  /* 0x0000000f12097207 */ /* 0x000fe40004800000 */
[----:B------:R-:W-:-:S07]  /*9a70*/  SEL R7, R15, R18, !P1 ;  /* 0x000000120f077207 */ /* 0x000fce0004800000 */
.L_x_299:
[----:B------:R-:W-:Y:S05]  /*9a80*/  BSYNC B1 ;  /* 0x0000000000017941 */ /* 0x000fea0003800000 */
.L_x_298:
[----:B------:R-:W-:-:S13]  /*9a90*/  LOP3.LUT P1, RZ, R4, 0xff, RZ, 0xc0, !PT ;  /* 0x000000ff04ff7812 */ /* 0x000fda000782c0ff */
[----:B------:R-:W-:Y:S05]  /*9aa0*/  @P1 BRA `(.L_x_302) ;  /* 0xfffffff4004c1947 */ /* 0x000fea000383ffff */
[----:B------:R-:W-:Y:S05]  /*9ab0*/  BSYNC B0 ;  /* 0x0000000000007941 */ /* 0x000fea0003800000 */
.L_x_290:
[----:B------:R-:W-:-:S03]  /*9ac0*/  UMOV UR4, 0xffffffff ;  /* 0xffffffff00047882 */ /* 0x000fc60000000000 */
[----:B------:R-:W-:Y:S05]  /*9ad0*/  BRA.DIV UR4, `(.L_x_303) ;  /* 0x0000000604607947 */ /* 0x000fea000b800000 */
[----:B------:R-:W-:-:S13]  /*9ae0*/  ELECT P6, URZ, PT ;  /* 0x00000000003f782f */ /* 0x000fda00038c0000 */
.L_x_319:
[----:B------:R-:W-:Y:S04]  /*9af0*/  BSSY B0, `(.L_x_304) ;  /* 0x000003d000007945 */ /* 0x000fe80003800000 */
[----:B------:R-:W-:Y:S05]  /*9b00*/  @!P6 BRA `(.L_x_305) ;  /* 0x0000000000ece947 */ /* 0x000fea0003800000 */
[----:B------:R-:W-:-:S04]  /*9b10*/  LOP3.LUT R19, R19, 0x2, RZ, 0xfc, !PT ;  /* 0x0000000213137812 */ /* 0x000fc800078efcff */
[----:B------:R-:W-:-:S13]  /*9b20*/  ISETP.NE.AND P0, PT, R19, 0x3, PT ;  /* 0x000000031300780c */ /* 0x000fda0003f05270 */
[----:B------:R-:W-:Y:S05]  /*9b30*/  @!P0 BRA `(.L_x_306) ;  /* 0x0000000000048947 */ /* 0x000fea0003800000 */
[----:B------:R-:W-:Y:S01]  /*9b40*/  BPT.TRAP 0x1 ;  /* 0x000000040000795c */ /* 0x000fe20000300000 */
.L_x_306:
[----:B------:R-:W0:Y:S01]  /*9b50*/  S2R R3, SR_CgaCtaId ;  /* 0x0000000000037919 */ /* 0x000e220000008800 */
[----:B------:R-:W-:-:S04]  /*9b60*/  MOV R2, 0x400 ;  /* 0x0000040000027802 */ /* 0x000fc80000000f00 */
[----:B0-----:R-:W-:Y:S02]  /*9b70*/  LEA R3, R3, R2, 0x18 ;  /* 0x0000000203037211 */ /* 0x001fe400078ec0ff */
[----:B------:R-:W-:-:S03]  /*9b80*/  SHF.L.U32 R2, R0, 0x1f, RZ ;  /* 0x0000001f00027819 */ /* 0x000fc600000006ff */
[----:B------:R-:W-:-:S04]  /*9b90*/  VIADD R3, R3, 0x30 ;  /* 0x0000003003037836 */ /* 0x000fc80000000000 */
[C---:B------:R-:W-:Y:S02]  /*9ba0*/  IMAD R7, R12.reuse, 0x8, R3 ;  /* 0x000000080c077824 */ /* 0x040fe400078e0203 */
[----:B------:R-:W-:Y:S02]  /*9bb0*/  VIADD R12, R12, 0x1 ;  /* 0x000000010c0c7836 */ /* 0x000fe40000000000 */
[----:B------:R-:W0:Y:S03]  /*9bc0*/  SYNCS.PHASECHK.TRANS64.TRYWAIT P0, [R7+URZ], R2 ;  /* 0x00000002070075a7 */ /* 0x000e26000800017f */
[----:B------:R-:W-:-:S04]  /*9bd0*/  ISETP.NE.AND P1, PT, R12, 0x6, PT ;  /* 0x000000060c00780c */ /* 0x000fc80003f25270 */
[----:B------:R-:W-:Y:S02]  /*9be0*/  SEL R5, RZ, 0x1, P1 ;  /* 0x00000001ff057807 */ /* 0x000fe40000800000 */
[----:B------:R-:W-:Y:S02]  /*9bf0*/  SEL R12, R12, RZ, P1 ;  /* 0x000000ff0c0c7207 */ /* 0x000fe40000800000 */
[----:B------:R-:W-:-:S03]  /*9c00*/  LOP3.LUT R5, R0, R5, RZ, 0x3c, !PT ;  /* 0x0000000500057212 */ /* 0x000fc600078e3cff */
[----:B------:R-:W-:Y:S01]  /*9c10*/  IMAD R9, R12, 0x8, R3 ;  /* 0x000000080c097824 */ /* 0x000fe200078e0203 */
[----:B------:R-:W-:Y:S01]  /*9c20*/  SHF.L.U32 R4, R5, 0x1f, RZ ;  /* 0x0000001f05047819 */ /* 0x000fe200000006ff */
[----:B0-----:R-:W-:Y:S06]  /*9c30*/  @!P0 BRA `(.L_x_307) ;  /* 0x0000000400288947 */ /* 0x001fec0003800000 */
.L_x_320:
[----:B------:R-:W1:Y:S01]  /*9c40*/  SYNCS.PHASECHK.TRANS64.TRYWAIT P0, [R9+URZ], R4 ;  /* 0x00000004090075a7 */ /* 0x000e62000800017f */
[----:B------:R-:W-:-:S05]  /*9c50*/  VIADD R0, R12, 0x1 ;  /* 0x000000010c007836 */ /* 0x000fca0000000000 */
[----:B------:R-:W-:-:S04]  /*9c60*/  ISETP.NE.AND P1, PT, R0, 0x6, PT ;  /* 0x000000060000780c */ /* 0x000fc80003f25270 */
[----:B0-----:R-:W-:Y:S02]  /*9c70*/  SEL R2, RZ, 0x1, P1 ;  /* 0x00000001ff027807 */ /* 0x001fe40000800000 */
[----:B------:R-:W-:Y:S02]  /*9c80*/  SEL R0, R0, RZ, P1 ;  /* 0x000000ff00007207 */ /* 0x000fe40000800000 */
[----:B------:R-:W-:-:S03]  /*9c90*/  LOP3.LUT R7, R5, R2, RZ, 0x3c, !PT ;  /* 0x0000000205077212 */ /* 0x000fc600078e3cff */
[----:B------:R-:W-:Y:S01]  /*9ca0*/  IMAD R6, R0, 0x8, R3 ;  /* 0x0000000800067824 */ /* 0x000fe200078e0203 */
[----:B------:R-:W-:Y:S01]  /*9cb0*/  SHF.L.U32 R5, R7, 0x1f, RZ ;  /* 0x0000001f07057819 */ /* 0x000fe200000006ff */
[----:B-1----:R-:W-:Y:S06]  /*9cc0*/  @!P0 BRA `(.L_x_308) ;  /* 0x0000000400188947 */ /* 0x002fec0003800000 */
.L_x_321:
[----:B------:R-:W1:Y:S01]  /*9cd0*/  SYNCS.PHASECHK.TRANS64.TRYWAIT P0, [R6+URZ], R5 ;  /* 0x00000005060075a7 */ /* 0x000e62000800017f */
[----:B------:R-:W-:-:S05]  /*9ce0*/  VIADD R0, R0, 0x1 ;  /* 0x0000000100007836 */ /* 0x000fca0000000000 */
[----:B------:R-:W-:-:S04]  /*9cf0*/  ISETP.NE.AND P1, PT, R0, 0x6, PT ;  /* 0x000000060000780c */ /* 0x000fc80003f25270 */
[----:B------:R-:W-:Y:S02]  /*9d00*/  SEL R2, RZ, 0x1, P1 ;  /* 0x00000001ff027807 */ /* 0x000fe40000800000 */
[----:B------:R-:W-:Y:S02]  /*9d10*/  SEL R0, R0, RZ, P1 ;  /* 0x000000ff00007207 */ /* 0x000fe40000800000 */
[----:B------:R-:W-:-:S03]  /*9d20*/  LOP3.LUT R7, R7, R2, RZ, 0x3c, !PT ;  /* 0x0000000207077212 */ /* 0x000fc600078e3cff */
[----:B0-----:R-:W-:Y:S01]  /*9d30*/  IMAD R9, R0, 0x8, R3 ;  /* 0x0000000800097824 */ /* 0x001fe200078e0203 */
[----:B------:R-:W-:Y:S01]  /*9d40*/  SHF.L.U32 R4, R7, 0x1f, RZ ;  /* 0x0000001f07047819 */ /* 0x000fe200000006ff */
[----:B-1----:R-:W-:Y:S06]  /*9d50*/  @!P0 BRA `(.L_x_309) ;  /* 0x0000000400088947 */ /* 0x002fec0003800000 */
.L_x_322:
        /* <DEDUP_REMOVED lines=9> */
.L_x_323:
[----:B------:R-:W1:Y:S01]  /*9df0*/  SYNCS.PHASECHK.TRANS64.TRYWAIT P0, [R6+URZ], R5 ;  /* 0x00000005060075a7 */ /* 0x000e62000800017f */
[----:B------:R-:W-:-:S05]  /*9e00*/  VIADD R0, R0, 0x1 ;  /* 0x0000000100007836 */ /* 0x000fca0000000000 */
[----:B------:R-:W-:-:S04]  /*9e10*/  ISETP.NE.AND P1, PT, R0, 0x6, PT ;  /* 0x000000060000780c */ /* 0x000fc80003f25270 */
[----:B------:R-:W-:Y:S02]  /*9e20*/  SEL R2, RZ, 0x1, P1 ;  /* 0x00000001ff027807 */ /* 0x000fe40000800000 */
[----:B------:R-:W-:Y:S02]  /*9e30*/  SEL R0, R0, RZ, P1 ;  /* 0x000000ff00007207 */ /* 0x000fe40000800000 */
[----:B------:R-:W-:Y:S01]  /*9e40*/  LOP3.LUT R2, R7, R2, RZ, 0x3c, !PT ;  /* 0x0000000207027212 */ /* 0x000fe200078e3cff */
[----:B-1----:R-:W-:Y:S06]  /*9e50*/  @!P0 BRA `(.L_x_311) ;  /* 0x0000000000f08947 */ /* 0x002fec0003800000 */
.L_x_324:
[----:B------:R-:W-:Y:S01]  /*9e60*/  IMAD R3, R0, 0x8, R3 ;  /* 0x0000000800037824 */ /* 0x000fe200078e0203 */
[----:B------:R-:W-:-:S07]  /*9e70*/  SHF.L.U32 R0, R2, 0x1f, RZ ;  /* 0x0000001f02007819 */ /* 0x000fce00000006ff */
.L_x_312:
[----:B--2---:R2:W3:Y:S02]  /*9e80*/  SYNCS.PHASECHK.TRANS64.TRYWAIT P0, [R3+URZ], R0 ;  /* 0x00000000030075a7 */ /* 0x0044e4000800017f */
[----:B---3--:R-:W-:Y:S05]  /*9e90*/  @!P0 NANOSLEEP.SYNCS 0x989680 ;  /* 0x009896800000895d */ /* 0x008fea0003900000 */
[----:B------:R-:W3:Y:S02]  /*9ea0*/  @!P0 SYNCS.PHASECHK.TRANS64 P0, [R3+URZ], R0 ;  /* 0x00000000030085a7 */ /* 0x000ee4000800007f */
[----:B---3--:R-:W-:Y:S05]  /*9eb0*/  @!P0 BRA `(.L_x_312) ;  /* 0xfffffffc00f08947 */ /* 0x008fea000383ffff */
.L_x_305:
[----:B------:R-:W-:Y:S05]  /*9ec0*/  BSYNC B0 ;  /* 0x0000000000007941 */ /* 0x000fea0003800000 */
.L_x_304:
[----:B------:R-:W-:Y:S05]  /*9ed0*/  EXIT ;  /* 0x000000000000794d */ /* 0x000fea0003800000 */
.L_x_17:
[----:B---3--:R3:W4:Y:S02]  /*9ee0*/  SYNCS.PHASECHK.TRANS64.TRYWAIT P1, [R3+URZ], R0 ;  /* 0x00000000030075a7 */ /* 0x008724000802017f */
[----:B----4-:R-:W-:Y:S05]  /*9ef0*/  @!P1 NANOSLEEP.SYNCS 0x989680 ;  /* 0x009896800000995d */ /* 0x010fea0003900000 */
[----:B------:R-:W4:Y:S02]  /*9f00*/  @!P1 SYNCS.PHASECHK.TRANS64 P1, [R3+URZ], R0 ;  /* 0x00000000030095a7 */ /* 0x000f24000802007f */
[----:B----4-:R-:W-:Y:S05]  /*9f10*/  @!P1 BRA `(.L_x_17) ;  /* 0xfffffffc00f09947 */ /* 0x010fea000383ffff */
[----:B------:R-:W-:Y:S05]  /*9f20*/  BRA `(.L_x_16) ;  /* 0xffffff7000c87947 */ /* 0x000fea000383ffff */
.L_x_22:
[----:B-1----:R-:W-:-:S04]  /*9f30*/  IMAD.U32 R4, RZ, RZ, UR8 ;  /* 0x00000008ff047e24 */ /* 0x002fc8000f8e00ff */
[----:B------:R1:W2:Y:S03]  /*9f40*/  SYNCS.PHASECHK.TRANS64.TRYWAIT P1, [R4+URZ], R3 ;  /* 0x00000003040075a7 */ /* 0x0002a6000802017f */
[----:B--2---:R-:W-:Y:S05]  /*9f50*/  @!P1 NANOSLEEP.SYNCS 0x989680 ;  /* 0x009896800000995d */ /* 0x004fea0003900000 */
[----:B------:R-:W2:Y:S02]  /*9f60*/  @!P1 SYNCS.PHASECHK.TRANS64 P1, [R4+URZ], R3 ;  /* 0x00000003040095a7 */ /* 0x000ea4000802007f */
[----:B--2---:R-:W-:Y:S05]  /*9f70*/  @!P1 BRA `(.L_x_22) ;  /* 0xfffffffc00ec9947 */ /* 0x004fea000383ffff */
[----:B------:R-:W-:Y:S05]  /*9f80*/  BRA `(.L_x_21) ;  /* 0xffffff7400b47947 */ /* 0x000fea000383ffff */
.L_x_291:
[----:B------:R-:W-:Y:S01]  /*9f90*/  BSSY B1, `(.L_x_313) ;  /* 0x0000006000017945 */ /* 0x000fe20003800000 */
[----:B------:R-:W-:-:S07]  /*9fa0*/  IMAD.MOV.U32 R15, RZ, RZ, -0x1 ;  /* 0xffffffffff0f7424 */ /* 0x000fce00078e00ff */
[----:B------:R-:W-:Y:S05]  /*9fb0*/  WARPSYNC.COLLECTIVE R15, `(.L_x_314) ;  /* 0x000000000f0c7348 */ /* 0x000fea0003c00000 */
[----:B------:R-:W-:Y:S02]  /*9fc0*/  ELECT P6, UR62, PT ;  /* 0x00000000003e782f */ /* 0x000fe400038c0000 */
[----:B------:R-:W-:Y:S01]  /*9fd0*/  MOV R14, UR62 ;  /* 0x0000003e000e7c02 */ /* 0x000fe20008000f00 */
[----:B------:R-:W-:Y:S10]  /*9fe0*/  ENDCOLLECTIVE ;  /* 0x000000000000791b */ /* 0x000ff40003800000 */
.L_x_314:
[----:B------:R-:W-:Y:S05]  /*9ff0*/  BSYNC B1 ;  /* 0x0000000000017941 */ /* 0x000fea0003800000 */
.L_x_313:
[----:B------:R-:W-:Y:S05]  /*a000*/  BRA `(.L_x_315) ;  /* 0xfffffff000007947 */ /* 0x000fea000383ffff */
.L_x_294:
[----:B0-----:R0:W1:Y:S02]  /*a010*/  SYNCS.PHASECHK.TRANS64.TRYWAIT P1, [R14+URZ+0x30], R7 ;  /* 0x000030070e0075a7 */ /* 0x001064000802017f */
[----:B-1----:R-:W-:Y:S05]  /*a020*/  @!P1 NANOSLEEP.SYNCS 0x989680 ;  /* 0x009896800000995d */ /* 0x002fea0003900000 */
[----:B------:R-:W1:Y:S02]  /*a030*/  @!P1 SYNCS.PHASECHK.TRANS64 P1, [R14+URZ+0x30], R7 ;  /* 0x000030070e0095a7 */ /* 0x000e64000802007f */
[----:B-1----:R-:W-:Y:S05]  /*a040*/  @!P1 BRA `(.L_x_294) ;  /* 0xfffffffc00f09947 */ /* 0x002fea000383ffff */
[----:B------:R-:W-:Y:S05]  /*a050*/  BRA `(.L_x_316) ;  /* 0xfffffff000347947 */ /* 0x000fea000383ffff */
.L_x_303:
[----:B------:R-:W-:Y:S01]  /*a060*/  BSSY B0, `(.L_x_317) ;  /* 0x0000006000007945 */ /* 0x000fe20003800000 */
[----:B------:R-:W-:-:S07]  /*a070*/  IMAD.MOV.U32 R15, RZ, RZ, -0x1 ;  /* 0xffffffffff0f7424 */ /* 0x000fce00078e00ff */
[----:B------:R-:W-:Y:S05]  /*a080*/  WARPSYNC.COLLECTIVE R15, `(.L_x_318) ;  /* 0x000000000f0c7348 */ /* 0x000fea0003c00000 */
[----:B------:R-:W-:Y:S02]  /*a090*/  ELECT P6, UR62, PT ;  /* 0x00000000003e782f */ /* 0x000fe400038c0000 */
[----:B------:R-:W-:Y:S01]  /*a0a0*/  MOV R14, UR62 ;  /* 0x0000003e000e7c02 */ /* 0x000fe20008000f00 */
[----:B------:R-:W-:Y:S10]  /*a0b0*/  ENDCOLLECTIVE ;  /* 0x000000000000791b */ /* 0x000ff40003800000 */
.L_x_318:
[----:B------:R-:W-:Y:S05]  /*a0c0*/  BSYNC B0 ;  /* 0x0000000000007941 */ /* 0x000fea0003800000 */
.L_x_317:
[----:B------:R-:W-:Y:S05]  /*a0d0*/  BRA `(.L_x_319) ;  /* 0xfffffff800847947 */ /* 0x000fea000383ffff */
.L_x_307:
[----:B0-----:R0:W1:Y:S02]  /*a0e0*/  SYNCS.PHASECHK.TRANS64.TRYWAIT P0, [R7+URZ], R2 ;  /* 0x00000002070075a7 */ /* 0x001064000800017f */
[----:B-1----:R-:W-:Y:S05]  /*a0f0*/  @!P0 NANOSLEEP.SYNCS 0x989680 ;  /* 0x009896800000895d */ /* 0x002fea0003900000 */
[----:B------:R-:W1:Y:S02]  /*a100*/  @!P0 SYNCS.PHASECHK.TRANS64 P0, [R7+URZ], R2 ;  /* 0x00000002070085a7 */ /* 0x000e64000800007f */
[----:B-1----:R-:W-:Y:S05]  /*a110*/  @!P0 BRA `(.L_x_307) ;  /* 0xfffffffc00f08947 */ /* 0x002fea000383ffff */
[----:B------:R-:W-:Y:S05]  /*a120*/  BRA `(.L_x_320) ;  /* 0xfffffff800c47947 */ /* 0x000fea000383ffff */
.L_x_308:
[----:B0-----:R0:W1:Y:S02]  /*a130*/  SYNCS.PHASECHK.TRANS64.TRYWAIT P0, [R9+URZ], R4 ;  /* 0x00000004090075a7 */ /* 0x001064000800017f */
[----:B-1----:R-:W-:Y:S05]  /*a140*/  @!P0 NANOSLEEP.SYNCS 0x989680 ;  /* 0x009896800000895d */ /* 0x002fea0003900000 */
[----:B------:R-:W1:Y:S02]  /*a150*/  @!P0 SYNCS.PHASECHK.TRANS64 P0, [R9+URZ], R4 ;  /* 0x00000004090085a7 */ /* 0x000e64000800007f */
[----:B-1----:R-:W-:Y:S05]  /*a160*/  @!P0 BRA `(.L_x_308) ;  /* 0xfffffffc00f08947 */ /* 0x002fea000383ffff */
[----:B------:R-:W-:Y:S05]  /*a170*/  BRA `(.L_x_321) ;  /* 0xfffffff800d47947 */ /* 0x000fea000383ffff */
.L_x_309:
[----:B0-----:R0:W1:Y:S02]  /*a180*/  SYNCS.PHASECHK.TRANS64.TRYWAIT P0, [R6+URZ], R5 ;  /* 0x00000005060075a7 */ /* 0x001064000800017f */
[----:B-1----:R-:W-:Y:S05]  /*a190*/  @!P0 NANOSLEEP.SYNCS 0x989680 ;  /* 0x009896800000895d */ /* 0x002fea0003900000 */
[----:B------:R-:W1:Y:S02]  /*a1a0*/  @!P0 SYNCS.PHASECHK.TRANS64 P0, [R6+URZ], R5 ;  /* 0x00000005060085a7 */ /* 0x000e64000800007f */
[----:B-1----:R-:W-:Y:S05]  /*a1b0*/  @!P0 BRA `(.L_x_309) ;  /* 0xfffffffc00f08947 */ /* 0x002fea000383ffff */
[----:B------:R-:W-:Y:S05]  /*a1c0*/  BRA `(.L_x_322) ;  /* 0xfffffff800e47947 */ /* 0x000fea000383ffff */
.L_x_310:
[----:B0-----:R0:W1:Y:S02]  /*a1d0*/  SYNCS.PHASECHK.TRANS64.TRYWAIT P0, [R9+URZ], R4 ;  /* 0x00000004090075a7 */ /* 0x001064000800017f */
[----:B-1----:R-:W-:Y:S05]  /*a1e0*/  @!P0 NANOSLEEP.SYNCS 0x989680 ;  /* 0x009896800000895d */ /* 0x002fea0003900000 */
[----:B------:R-:W1:Y:S02]  /*a1f0*/  @!P0 SYNCS.PHASECHK.TRANS64 P0, [R9+URZ], R4 ;  /* 0x00000004090085a7 */ /* 0x000e64000800007f */
[----:B-1----:R-:W-:Y:S05]  /*a200*/  @!P0 BRA `(.L_x_310) ;  /* 0xfffffffc00f08947 */ /* 0x002fea000383ffff */
[----:B------:R-:W-:Y:S05]  /*a210*/  BRA `(.L_x_323) ;  /* 0xfffffff800f47947 */ /* 0x000fea000383ffff */
.L_x_311:
[----:B-1----:R1:W2:Y:S02]  /*a220*/  SYNCS.PHASECHK.TRANS64.TRYWAIT P0, [R6+URZ], R5 ;  /* 0x00000005060075a7 */ /* 0x0022a4000800017f */
[----:B--2---:R-:W-:Y:S05]  /*a230*/  @!P0 NANOSLEEP.SYNCS 0x989680 ;  /* 0x009896800000895d */ /* 0x004fea0003900000 */
[----:B------:R-:W2:Y:S02]  /*a240*/  @!P0 SYNCS.PHASECHK.TRANS64 P0, [R6+URZ], R5 ;  /* 0x00000005060085a7 */ /* 0x000ea4000800007f */
[----:B--2---:R-:W-:Y:S05]  /*a250*/  @!P0 BRA `(.L_x_311) ;  /* 0xfffffffc00f08947 */ /* 0x004fea000383ffff */
[----:B------:R-:W-:Y:S05]  /*a260*/  BRA `(.L_x_324) ;  /* 0xfffffff800fc7947 */ /* 0x000fea000383ffff */
.L_x_325:
[----:B------:R-:W-:-:S00]  /*a270*/  BRA `(.L_x_325) ;  /* 0xfffffffc00fc7947 */ /* 0x000fc0000383ffff */
[----:B------:R-:W-:-:S00]  /*a280*/  NOP ;  /* 0x0000000000007918 */ /* 0x000fc00000000000 */
[----:B------:R-:W-:-:S00]  /*a290*/  NOP ;  /* 0x0000000000007918 */ /* 0x000fc00000000000 */
[----:B------:R-:W-:-:S00]  /*a2a0*/  NOP ;  /* 0x0000000000007918 */ /* 0x000fc00000000000 */
[----:B------:R-:W-:-:S00]  /*a2b0*/  NOP ;  /* 0x0000000000007918 */ /* 0x000fc00000000000 */
[----:B------:R-:W-:-:S00]  /*a2c0*/  NOP ;  /* 0x0000000000007918 */ /* 0x000fc00000000000 */
[----:B------:R-:W-:-:S00]  /*a2d0*/  NOP ;  /* 0x0000000000007918 */ /* 0x000fc00000000000 */
[----:B------:R-:W-:-:S00]  /*a2e0*/  NOP ;  /* 0x0000000000007918 */ /* 0x000fc00000000000 */
[----:B------:R-:W-:-:S00]  /*a2f0*/  NOP ;  /* 0x0000000000007918 */ /* 0x000fc00000000000 */
.L_x_326:


//--------------------- .nv.global.init           --------------------------
	.section	.nv.global.init,"aw",@progbits
.nv.global.init:
	.type		$str$22,@object
	.size		$str$22,($str$23 - $str$22)
$str$22:
        /*0000*/ 	.byte	0x6b, 0x5f, 0x74, 0x69, 0x6c, 0x65, 0x5f, 0x63, 0x6f, 0x75, 0x6e, 0x74, 0x20, 0x3e, 0x3d, 0x20
        /*0010*/ 	.byte	0x31, 0x00
	.type		$str$23,@object
	.size		$str$23,(__unnamed_1 - $str$23)
$str$23:
        /*0012*/ 	.byte	0x2f, 0x74, 0x6d, 0x70, 0x2f, 0x63, 0x75, 0x74, 0x6c, 0x61, 0x73, 0x73, 0x5f, 0x73, 0x77, 0x65
        /*0022*/ 	.byte	0x65, 0x70, 0x5f, 0x73, 0x72, 0x63, 0x2f, 0x69, 0x6e, 0x63, 0x6c, 0x75, 0x64, 0x65, 0x2f, 0x63
        /*0032*/ 	.byte	0x75, 0x74, 0x6c, 0x61, 0x73, 0x73, 0x2f, 0x67, 0x65, 0x6d, 0x6d, 0x2f, 0x63, 0x6f, 0x6c, 0x6c
        /*0042*/ 	.byte	0x65, 0x63, 0x74, 0x69, 0x76, 0x65, 0x2f, 0x73, 0x6d, 0x39, 0x30, 0x5f, 0x6d, 0x6d, 0x61, 0x5f
        /*0052*/ 	.byte	0x74, 0x6d, 0x61, 0x5f, 0x67, 0x6d, 0x6d, 0x61, 0x5f, 0x73, 0x73, 0x5f, 0x77, 0x61, 0x72, 0x70
        /*0062*/ 	.byte	0x73, 0x70, 0x65, 0x63, 0x69, 0x61, 0x6c, 0x69, 0x7a, 0x65, 0x64, 0x2e, 0x68, 0x70, 0x70, 0x00
	.type		__unnamed_1,@object
	.size		__unnamed_1,(.L_0 - __unnamed_1)
__unnamed_1:
        /*0072*/ 	.byte	0x76, 0x6f, 0x69, 0x64, 0x20, 0x63, 0x75, 0x74, 0x6c, 0x61, 0x73, 0x73, 0x3a, 0x3a, 0x67, 0x65
        /* <DEDUP_REMOVED lines=175> */
        /*0b72*/ 	.byte	0x74, 0x79, 0x5d, 0x00
.L_0:


//--------------------- .nv.shared._ZN7cutlass13device_kernelINS_4gemm6kernel13GemmUniversalIN4cute5tupleIJiiiiEEENS1_10collective13CollectiveMmaINS1_34MainloopSm90TmaGmmaWarpSpecializedILi6ENS5_IJNS4_1CILi1EEESB_SB_EEENS1_35KernelTmaWarpSpecializedCooperativeEEENS5_IJNSA_ILi128EEENSA_ILi256EEENSA_ILi32EEEEEEfNS5_IJlSB_lEEEfSJ_NS4_8TiledMMAINS4_8MMA_AtomIJNS4_4SM904GMMA30MMA_64x256x8_F32TF32TF32_SS_TNILNSN_7ScaleInE1ELSP_1EEEEEENS4_6LayoutINS5_IJNSA_ILi2EEESB_SB_EEENS5_IJSB_NSA_ILi0EEESV_EEEEENS5_IJNS4_10UnderscoreESY_SY_EEEEENS4_13SM90_TMA_LOADENS4_14ComposedLayoutINS4_7SwizzleILi3ELi4ELi3EEENS4_18smem_ptr_flag_bitsILi32EEENSS_INS5_IJNSA_ILi8EEESH_EEENS5_IJSH_SB_EEEEEEEvNS4_8identityES11_S1B_vS1C_EENS_8epilogue10collective6detail29Sm90TmaWarpSpecializedAdapterINS1F_15DefaultEpilogueIfSJ_SJ_NS1E_6thread17LinearCombinationIfLi1EffLNS1J_9ScaleType4KindE0ELNS_15FloatRoundStyleE2EfEENS1_15EpilogueDefaultEEEEEvvEEEEvNT_6ParamsE --------------------------
	.section	.nv.shared._ZN7cutlass13device_kernelINS_4gemm6kernel13GemmUniversalIN4cute5tupleIJiiiiEEENS1_10collective13CollectiveMmaINS1_34MainloopSm90TmaGmmaWarpSpecializedILi6ENS5_IJNS4_1CILi1EEESB_SB_EEENS1_35KernelTmaWarpSpecializedCooperativeEEENS5_IJNSA_ILi128EEENSA_ILi256EEENSA_ILi32EEEEEEfNS5_IJlSB_lEEEfSJ_NS4_8TiledMMAINS4_8MMA_AtomIJNS4_4SM904GMMA30MMA_64x256x8_F32TF32TF32_SS_TNILNSN_7ScaleInE1ELSP_1EEEEEENS4_6LayoutINS5_IJNSA_ILi2EEESB_SB_EEENS5_IJSB_NSA_ILi0EEESV_EEEEENS5_IJNS4_10UnderscoreESY_SY_EEEEENS4_13SM90_TMA_LOADENS4_14ComposedLayoutINS4_7SwizzleILi3ELi4ELi3EEENS4_18smem_ptr_flag_bitsILi32EEENSS_INS5_IJNSA_ILi8EEESH_EEENS5_IJSH_SB_EEEEEEEvNS4_8identityES11_S1B_vS1C_EENS_8epilogue10collective6detail29Sm90TmaWarpSpecializedAdapterINS1F_15DefaultEpilogueIfSJ_SJ_NS1E_6thread17LinearCombinationIfLi1EffLNS1J_9ScaleType4KindE0ELNS_15FloatRoundStyleE2EfEENS1_15EpilogueDefaultEEEEEvvEEEEvNT_6ParamsE,"aw",@nobits
	.sectionflags	@""
	.align	16
	.zero		1024


//--------------------- .nv.shared.reserved.0     --------------------------
	.section	.nv.shared.reserved.0,"aw",@nobits
	.weak		__nv_reservedSMEM_offset_0_alias
	.size		__nv_reservedSMEM_offset_0_alias, 0, 0
	.other		__nv_reservedSMEM_offset_0_alias,@"STO_CUDA_RESERVED_SHARED STV_DEFAULT"
__nv_reservedSMEM_offset_0_alias:
	.zero		0


//--------------------- .nv.global                --------------------------
	.section	.nv.global,"aw",@nobits
.nv.global:
	.type		_ZN40_INTERNAL_38e3bb01_4_k_cu_602ead4a_255324cute1_E,@object
	.size		_ZN40_INTERNAL_38e3bb01_4_k_cu_602ead4a_255324cute1_E,(_ZN40_INTERNAL_38e3bb01_4_k_cu_602ead4a_255324cuda3std3__45__cpo6cbeginE - _ZN40_INTERNAL_38e3bb01_4_k_cu_602ead4a_255324cute1_E)
_ZN40_INTERNAL_38e3bb01_4_k_cu_602ead4a_255324cute1_E:
	.zero		1
	.type		_ZN40_INTERNAL_38e3bb01_4_k_cu_602ead4a_255324cuda3std3__45__cpo6cbeginE,@object
	.size		_ZN40_INTERNAL_38e3bb01_4_k_cu_602ead4a_255324cuda3std3__45__cpo6cbeginE,(_ZN40_INTERNAL_38e3bb01_4_k_cu_602ead4a_255324cuda3std3__48in_placeE - _ZN40_INTERNAL_38e3bb01_4_k_cu_602ead4a_255324cuda3std3__45__cpo6cbeginE)
_ZN40_INTERNAL_38e3bb01_4_k_cu_602ead4a_255324cuda3std3__45__cpo6cbeginE:
	.zero		1
	.type		_ZN40_INTERNAL_38e3bb01_4_k_cu_602ead4a_255324cuda3std3__48in_placeE,@object
	.size		_ZN40_INTERNAL_38e3bb01_4_k_cu_602ead4a_255324cuda3std3__48in_placeE,(_ZN40_INTERNAL_38e3bb01_4_k_cu_602ead4a_255324cuda3std6ranges3__45__cpo9iter_moveE - _ZN40_INTERNAL_38e3bb01_4_k_cu_602ead4a_255324cuda3std3__48in_placeE)
_ZN40_INTERNAL_38e3bb01_4_k_cu_602ead4a_255324cuda3std3__48in_placeE:
	.zero		1
	.type		_ZN40_INTERNAL_38e3bb01_4_k_cu_602ead4a_255324cuda3std6ranges3__45__cpo9iter_moveE,@object
	.size		_ZN40_INTERNAL_38e3bb01_4_k_cu_602ead4a_255324cuda3std6ranges3__45__cpo9iter_moveE,(_ZN40_INTERNAL_38e3bb01_4_k_cu_602ead4a_255324cuda3std3__45__cpo5beginE - _ZN40_INTERNAL_38e3bb01_4_k_cu_602ead4a_255324cuda3std6ranges3__45__cpo9iter_moveE)
_ZN40_INTERNAL_38e3bb01_4_k_cu_602ead4a_255324cuda3std6ranges3__45__cpo9iter_moveE:
	.zero		1
	.type		_ZN40_INTERNAL_38e3bb01_4_k_cu_602ead4a_255324cuda3std3__45__cpo5beginE,@object
	.size		_ZN40_INTERNAL_38e3bb01_4_k_cu_602ead4a_255324cuda3std3__45__cpo5beginE,(_ZN40_INTERNAL_38e3bb01_4_k_cu_602ead4a_255324cuda3std3__442_GLOBAL__N__38e3bb01_4_k_cu_602ead4a_255326ignoreE - _ZN40_INTERNAL_38e3bb01_4_k_cu_602ead4a_255324cuda3std3__45__cpo5beginE)
_ZN40_INTERNAL_38e3bb01_4_k_cu_602ead4a_255324cuda3std3__45__cpo5beginE:
	.zero		1
	.type		_ZN40_INTERNAL_38e3bb01_4_k_cu_602ead4a_255324cuda3std3__442_GLOBAL__N__38e3bb01_4_k_cu_602ead4a_255326ignoreE,@object
	.size		_ZN40_INTERNAL_38e3bb01_4_k_cu_602ead4a_255324cuda3std3__442_GLOBAL__N__38e3bb01_4_k_cu_602ead4a_255326ignoreE,(_ZN40_INTERNAL_38e3bb01_4_k_cu_602ead4a_255324cute7productE - _ZN40_INTERNAL_38e3bb01_4_k_cu_602ead4a_255324cuda3std3__442_GLOBAL__N__38e3bb01_4_k_cu_602ead4a_255326ignoreE)
_ZN40_INTERNAL_38e3bb01_4_k_cu_602ead4a_255324cuda3std3__442_GLOBAL__N__38e3bb01_4_k_cu_602ead4a_255326ignoreE:
	.zero		1
	.type		_ZN40_INTERNAL_38e3bb01_4_k_cu_602ead4a_255324cute7productE,@object
	.size		_ZN40_INTERNAL_38e3bb01_4_k_cu_602ead4a_255324cute7productE,(_ZN40_INTERNAL_38e3bb01_4_k_cu_602ead4a_255324cuda3std3__45__cpo3endE - _ZN40_INTERNAL_38e3bb01_4_k_cu_602ead4a_255324cute7productE)
_ZN40_INTERNAL_38e3bb01_4_k_cu_602ead4a_255324cute7productE:
	.zero		1
	.type		_ZN40_INTERNAL_38e3bb01_4_k_cu_602ead4a_255324cuda3std3__45__cpo3endE,@object
	.size		_ZN40_INTERNAL_38e3bb01_4_k_cu_602ead4a_255324cuda3std3__45__cpo3endE,(_ZN40_INTERNAL_38e3bb01_4_k_cu_602ead4a_255324cuda3std3__419piecewise_constructE - _ZN40_INTERNAL_38e3bb01_4_k_cu_602ead4a_255324cuda3std3__45__cpo3endE)
_ZN40_INTERNAL_38e3bb01_4_k_cu_602ead4a_255324cuda3std3__45__cpo3endE:
	.zero		1
	.type		_ZN40_INTERNAL_38e3bb01_4_k_cu_602ead4a_255324cuda3std3__419piecewise_constructE,@object
	.size		_ZN40_INTERNAL_38e3bb01_4_k_cu_602ead4a_255324cuda3std3__419piecewise_constructE,(_ZN40_INTERNAL_38e3bb01_4_k_cu_602ead4a_255324cuda3std3__45__cpo4cendE - _ZN40_INTERNAL_38e3bb01_4_k_cu_602ead4a_255324cuda3std3__419piecewise_constructE)
_ZN40_INTERNAL_38e3bb01_4_k_cu_602ead4a_255324cuda3std3__419piecewise_constructE:
	.zero		1
	.type		_ZN40_INTERNAL_38e3bb01_4_k_cu_602ead4a_255324cuda3std3__45__cpo4cendE,@object
	.size		_ZN40_INTERNAL_38e3bb01_4_k_cu_602ead4a_255324cuda3std3__45__cpo4cendE,(_ZN40_INTERNAL_38e3bb01_4_k_cu_602ead4a_255324cuda3std6ranges3__45__cpo4swapE - _ZN40_INTERNAL_38e3bb01_4_k_cu_602ead4a_255324cuda3std3__45__cpo4cendE)
_ZN40_INTERNAL_38e3bb01_4_k_cu_602ead4a_255324cuda3std3__45__cpo4cendE:
	.zero		1
	.type		_ZN40_INTERNAL_38e3bb01_4_k_cu_602ead4a_255324cuda3std6ranges3__45__cpo4swapE,@object
	.size		_ZN40_INTERNAL_38e3bb01_4_k_cu_602ead4a_255324cuda3std6ranges3__45__cpo4swapE,(.L_8 - _ZN40_INTERNAL_38e3bb01_4_k_cu_602ead4a_255324cuda3std6ranges3__45__cpo4swapE)
_ZN40_INTERNAL_38e3bb01_4_k_cu_602ead4a_255324cuda3std6ranges3__45__cpo4swapE:
	.zero		1
.L_8:


//--------------------- .nv.constant0._ZN7cutlass13device_kernelINS_4gemm6kernel13GemmUniversalIN4cute5tupleIJiiiiEEENS1_10collective13CollectiveMmaINS1_34MainloopSm90TmaGmmaWarpSpecializedILi6ENS5_IJNS4_1CILi1EEESB_SB_EEENS1_35KernelTmaWarpSpecializedCooperativeEEENS5_IJNSA_ILi128EEENSA_ILi256EEENSA_ILi32EEEEEEfNS5_IJlSB_lEEEfSJ_NS4_8TiledMMAINS4_8MMA_AtomIJNS4_4SM904GMMA30MMA_64x256x8_F32TF32TF32_SS_TNILNSN_7ScaleInE1ELSP_1EEEEEENS4_6LayoutINS5_IJNSA_ILi2EEESB_SB_EEENS5_IJSB_NSA_ILi0EEESV_EEEEENS5_IJNS4_10UnderscoreESY_SY_EEEEENS4_13SM90_TMA_LOADENS4_14ComposedLayoutINS4_7SwizzleILi3ELi4ELi3EEENS4_18smem_ptr_flag_bitsILi32EEENSS_INS5_IJNSA_ILi8EEESH_EEENS5_IJSH_SB_EEEEEEEvNS4_8identityES11_S1B_vS1C_EENS_8epilogue10collective6detail29Sm90TmaWarpSpecializedAdapterINS1F_15DefaultEpilogueIfSJ_SJ_NS1E_6thread17LinearCombinationIfLi1EffLNS1J_9ScaleType4KindE0ELNS_15FloatRoundStyleE2EfEENS1_15EpilogueDefaultEEEEEvvEEEEvNT_6ParamsE --------------------------
	.section	.nv.constant0._ZN7cutlass13device_kernelINS_4gemm6kernel13GemmUniversalIN4cute5tupleIJiiiiEEENS1_10collective13CollectiveMmaINS1_34MainloopSm90TmaGmmaWarpSpecializedILi6ENS5_IJNS4_1CILi1EEESB_SB_EEENS1_35KernelTmaWarpSpecializedCooperativeEEENS5_IJNSA_ILi128EEENSA_ILi256EEENSA_ILi32EEEEEEfNS5_IJlSB_lEEEfSJ_NS4_8TiledMMAINS4_8MMA_AtomIJNS4_4SM904GMMA30MMA_64x256x8_F32TF32TF32_SS_TNILNSN_7ScaleInE1ELSP_1EEEEEENS4_6LayoutINS5_IJNSA_ILi2EEESB_SB_EEENS5_IJSB_NSA_ILi0EEESV_EEEEENS5_IJNS4_10UnderscoreESY_SY_EEEEENS4_13SM90_TMA_LOADENS4_14ComposedLayoutINS4_7SwizzleILi3ELi4ELi3EEENS4_18smem_ptr_flag_bitsILi32EEENSS_INS5_IJNSA_ILi8EEESH_EEENS5_IJSH_SB_EEEEEEEvNS4_8identityES11_S1B_vS1C_EENS_8epilogue10collective6detail29Sm90TmaWarpSpecializedAdapterINS1F_15DefaultEpilogueIfSJ_SJ_NS1E_6thread17LinearCombinationIfLi1EffLNS1J_9ScaleType4KindE0ELNS_15FloatRoundStyleE2EfEENS1_15EpilogueDefaultEEEEEvvEEEEvNT_6ParamsE,"a",@progbits
	.sectionflags	@""
	.align	4
.nv.constant0._ZN7cutlass13device_kernelINS_4gemm6kernel13GemmUniversalIN4cute5tupleIJiiiiEEENS1_10collective13CollectiveMmaINS1_34MainloopSm90TmaGmmaWarpSpecializedILi6ENS5_IJNS4_1CILi1EEESB_SB_EEENS1_35KernelTmaWarpSpecializedCooperativeEEENS5_IJNSA_ILi128EEENSA_ILi256EEENSA_ILi32EEEEEEfNS5_IJlSB_lEEEfSJ_NS4_8TiledMMAINS4_8MMA_AtomIJNS4_4SM904GMMA30MMA_64x256x8_F32TF32TF32_SS_TNILNSN_7ScaleInE1ELSP_1EEEEEENS4_6LayoutINS5_IJNSA_ILi2EEESB_SB_EEENS5_IJSB_NSA_ILi0EEESV_EEEEENS5_IJNS4_10UnderscoreESY_SY_EEEEENS4_13SM90_TMA_LOADENS4_14ComposedLayoutINS4_7SwizzleILi3ELi4ELi3EEENS4_18smem_ptr_flag_bitsILi32EEENSS_INS5_IJNSA_ILi8EEESH_EEENS5_IJSH_SB_EEEEEEEvNS4_8identityES11_S1B_vS1C_EENS_8epilogue10collective6detail29Sm90TmaWarpSpecializedAdapterINS1F_15DefaultEpilogueIfSJ_SJ_NS1E_6thread17LinearCombinationIfLi1EffLNS1J_9ScaleType4KindE0ELNS_15FloatRoundStyleE2EfEENS1_15EpilogueDefaultEEEEEvvEEEEvNT_6ParamsE:
	.zero		1664


//--------------------- SYMBOLS --------------------------

	.type		.nv.reservedSmem.offset0,@object
	.size		.nv.reservedSmem.offset0,0x4
	.type		__assertfail,@function
